//
// Generated by NVIDIA NVVM Compiler
//
// Compiler Build ID: CL-36424714
// Cuda compilation tools, release 13.0, V13.0.88
// Based on NVVM 20.0.0
//

.version 9.0
.target sm_100
.address_size 64

	// .globl	_Z11kernel_initPcPii
// _ZZ19kernel_addBlockSumsPcPiS0_S0_iiE9histogram has been demoted
.extern .shared .align 16 .b8 sharedData[];

.visible .entry _Z11kernel_initPcPii(
	.param .u64 .ptr .align 1 _Z11kernel_initPcPii_param_0,
	.param .u64 .ptr .align 1 _Z11kernel_initPcPii_param_1,
	.param .u32 _Z11kernel_initPcPii_param_2
)
{
	.reg .pred 	%p<91>;
	.reg .b16 	%rs<61>;
	.reg .b32 	%r<7>;
	.reg .b64 	%rd<9>;

	ld.param.u64 	%rd2, [_Z11kernel_initPcPii_param_0];
	ld.param.u64 	%rd3, [_Z11kernel_initPcPii_param_1];
	ld.param.u32 	%r2, [_Z11kernel_initPcPii_param_2];
	mov.u32 	%r3, %ctaid.x;
	mov.u32 	%r4, %ntid.x;
	mov.u32 	%r5, %tid.x;
	mad.lo.s32 	%r1, %r3, %r4, %r5;
	setp.ge.s32 	%p29, %r1, %r2;
	@%p29 bra 	$L__BB0_61;
	cvta.to.global.u64 	%rd4, %rd2;
	cvta.to.global.u64 	%rd5, %rd3;
	mul.wide.s32 	%rd6, %r1, 4;
	add.s64 	%rd7, %rd5, %rd6;
	st.global.u32 	[%rd7], %r1;
	mul.lo.s32 	%r6, %r1, 30;
	cvt.s64.s32 	%rd8, %r6;
	add.s64 	%rd1, %rd4, %rd8;
	ld.global.u8 	%rs1, [%rd1];
	setp.ne.s16 	%p30, %rs1, 0;
	@%p30 bra 	$L__BB0_3;
	mov.b16 	%rs2, 64;
	st.global.u8 	[%rd1], %rs2;
$L__BB0_3:
	setp.eq.s16 	%p31, %rs1, 0;
	ld.global.u8 	%rs3, [%rd1+1];
	setp.eq.s16 	%p32, %rs3, 0;
	or.pred  	%p1, %p32, %p31;
	not.pred 	%p33, %p1;
	@%p33 bra 	$L__BB0_5;
	mov.b16 	%rs4, 64;
	st.global.u8 	[%rd1+1], %rs4;
$L__BB0_5:
	ld.global.u8 	%rs5, [%rd1+2];
	setp.eq.s16 	%p34, %rs5, 0;
	or.pred  	%p2, %p34, %p1;
	not.pred 	%p35, %p2;
	@%p35 bra 	$L__BB0_7;
	mov.b16 	%rs6, 64;
	st.global.u8 	[%rd1+2], %rs6;
$L__BB0_7:
	ld.global.u8 	%rs7, [%rd1+3];
	setp.eq.s16 	%p36, %rs7, 0;
	or.pred  	%p3, %p36, %p2;
	not.pred 	%p37, %p3;
	@%p37 bra 	$L__BB0_9;
	mov.b16 	%rs8, 64;
	st.global.u8 	[%rd1+3], %rs8;
$L__BB0_9:
	ld.global.u8 	%rs9, [%rd1+4];
	setp.eq.s16 	%p38, %rs9, 0;
	or.pred  	%p4, %p38, %p3;
	not.pred 	%p39, %p4;
	@%p39 bra 	$L__BB0_11;
	mov.b16 	%rs10, 64;
	st.global.u8 	[%rd1+4], %rs10;
$L__BB0_11:
	ld.global.u8 	%rs11, [%rd1+5];
	setp.eq.s16 	%p40, %rs11, 0;
	or.pred  	%p5, %p40, %p4;
	not.pred 	%p41, %p5;
	@%p41 bra 	$L__BB0_13;
	mov.b16 	%rs12, 64;
	st.global.u8 	[%rd1+5], %rs12;
$L__BB0_13:
	ld.global.u8 	%rs13, [%rd1+6];
	setp.eq.s16 	%p42, %rs13, 0;
	or.pred  	%p6, %p42, %p5;
	not.pred 	%p43, %p6;
	@%p43 bra 	$L__BB0_15;
	mov.b16 	%rs14, 64;
	st.global.u8 	[%rd1+6], %rs14;
$L__BB0_15:
	ld.global.u8 	%rs15, [%rd1+7];
	setp.eq.s16 	%p44, %rs15, 0;
	or.pred  	%p7, %p44, %p6;
	not.pred 	%p45, %p7;
	@%p45 bra 	$L__BB0_17;
	mov.b16 	%rs16, 64;
	st.global.u8 	[%rd1+7], %rs16;
$L__BB0_17:
	ld.global.u8 	%rs17, [%rd1+8];
	setp.eq.s16 	%p46, %rs17, 0;
	or.pred  	%p8, %p46, %p7;
	not.pred 	%p47, %p8;
	@%p47 bra 	$L__BB0_19;
	mov.b16 	%rs18, 64;
	st.global.u8 	[%rd1+8], %rs18;
$L__BB0_19:
	ld.global.u8 	%rs19, [%rd1+9];
	setp.eq.s16 	%p48, %rs19, 0;
	or.pred  	%p9, %p48, %p8;
	not.pred 	%p49, %p9;
	@%p49 bra 	$L__BB0_21;
	mov.b16 	%rs20, 64;
	st.global.u8 	[%rd1+9], %rs20;
$L__BB0_21:
	ld.global.u8 	%rs21, [%rd1+10];
	setp.eq.s16 	%p50, %rs21, 0;
	or.pred  	%p10, %p50, %p9;
	not.pred 	%p51, %p10;
	@%p51 bra 	$L__BB0_23;
	mov.b16 	%rs22, 64;
	st.global.u8 	[%rd1+10], %rs22;
$L__BB0_23:
	ld.global.u8 	%rs23, [%rd1+11];
	setp.eq.s16 	%p52, %rs23, 0;
	or.pred  	%p11, %p52, %p10;
	not.pred 	%p53, %p11;
	@%p53 bra 	$L__BB0_25;
	mov.b16 	%rs24, 64;
	st.global.u8 	[%rd1+11], %rs24;
$L__BB0_25:
	ld.global.u8 	%rs25, [%rd1+12];
	setp.eq.s16 	%p54, %rs25, 0;
	or.pred  	%p12, %p54, %p11;
	not.pred 	%p55, %p12;
	@%p55 bra 	$L__BB0_27;
	mov.b16 	%rs26, 64;
	st.global.u8 	[%rd1+12], %rs26;
$L__BB0_27:
	ld.global.u8 	%rs27, [%rd1+13];
	setp.eq.s16 	%p56, %rs27, 0;
	or.pred  	%p13, %p56, %p12;
	not.pred 	%p57, %p13;
	@%p57 bra 	$L__BB0_29;
	mov.b16 	%rs28, 64;
	st.global.u8 	[%rd1+13], %rs28;
$L__BB0_29:
	ld.global.u8 	%rs29, [%rd1+14];
	setp.eq.s16 	%p58, %rs29, 0;
	or.pred  	%p14, %p58, %p13;
	not.pred 	%p59, %p14;
	@%p59 bra 	$L__BB0_31;
	mov.b16 	%rs30, 64;
	st.global.u8 	[%rd1+14], %rs30;
$L__BB0_31:
	ld.global.u8 	%rs31, [%rd1+15];
	setp.eq.s16 	%p60, %rs31, 0;
	or.pred  	%p15, %p60, %p14;
	not.pred 	%p61, %p15;
	@%p61 bra 	$L__BB0_33;
	mov.b16 	%rs32, 64;
	st.global.u8 	[%rd1+15], %rs32;
$L__BB0_33:
	ld.global.u8 	%rs33, [%rd1+16];
	setp.eq.s16 	%p62, %rs33, 0;
	or.pred  	%p16, %p62, %p15;
	not.pred 	%p63, %p16;
	@%p63 bra 	$L__BB0_35;
	mov.b16 	%rs34, 64;
	st.global.u8 	[%rd1+16], %rs34;
$L__BB0_35:
	ld.global.u8 	%rs35, [%rd1+17];
	setp.eq.s16 	%p64, %rs35, 0;
	or.pred  	%p17, %p64, %p16;
	not.pred 	%p65, %p17;
	@%p65 bra 	$L__BB0_37;
	mov.b16 	%rs36, 64;
	st.global.u8 	[%rd1+17], %rs36;
$L__BB0_37:
	ld.global.u8 	%rs37, [%rd1+18];
	setp.eq.s16 	%p66, %rs37, 0;
	or.pred  	%p18, %p66, %p17;
	not.pred 	%p67, %p18;
	@%p67 bra 	$L__BB0_39;
	mov.b16 	%rs38, 64;
	st.global.u8 	[%rd1+18], %rs38;
$L__BB0_39:
	ld.global.u8 	%rs39, [%rd1+19];
	setp.eq.s16 	%p68, %rs39, 0;
	or.pred  	%p19, %p68, %p18;
	not.pred 	%p69, %p19;
	@%p69 bra 	$L__BB0_41;
	mov.b16 	%rs40, 64;
	st.global.u8 	[%rd1+19], %rs40;
$L__BB0_41:
	ld.global.u8 	%rs41, [%rd1+20];
	setp.eq.s16 	%p70, %rs41, 0;
	or.pred  	%p20, %p70, %p19;
	not.pred 	%p71, %p20;
	@%p71 bra 	$L__BB0_43;
	mov.b16 	%rs42, 64;
	st.global.u8 	[%rd1+20], %rs42;
$L__BB0_43:
	ld.global.u8 	%rs43, [%rd1+21];
	setp.eq.s16 	%p72, %rs43, 0;
	or.pred  	%p21, %p72, %p20;
	not.pred 	%p73, %p21;
	@%p73 bra 	$L__BB0_45;
	mov.b16 	%rs44, 64;
	st.global.u8 	[%rd1+21], %rs44;
$L__BB0_45:
	ld.global.u8 	%rs45, [%rd1+22];
	setp.eq.s16 	%p74, %rs45, 0;
	or.pred  	%p22, %p74, %p21;
	not.pred 	%p75, %p22;
	@%p75 bra 	$L__BB0_47;
	mov.b16 	%rs46, 64;
	st.global.u8 	[%rd1+22], %rs46;
$L__BB0_47:
	ld.global.u8 	%rs47, [%rd1+23];
	setp.eq.s16 	%p76, %rs47, 0;
	or.pred  	%p23, %p76, %p22;
	not.pred 	%p77, %p23;
	@%p77 bra 	$L__BB0_49;
	mov.b16 	%rs48, 64;
	st.global.u8 	[%rd1+23], %rs48;
$L__BB0_49:
	ld.global.u8 	%rs49, [%rd1+24];
	setp.eq.s16 	%p78, %rs49, 0;
	or.pred  	%p24, %p78, %p23;
	not.pred 	%p79, %p24;
	@%p79 bra 	$L__BB0_51;
	mov.b16 	%rs50, 64;
	st.global.u8 	[%rd1+24], %rs50;
$L__BB0_51:
	ld.global.u8 	%rs51, [%rd1+25];
	setp.eq.s16 	%p80, %rs51, 0;
	or.pred  	%p25, %p80, %p24;
	not.pred 	%p81, %p25;
	@%p81 bra 	$L__BB0_53;
	mov.b16 	%rs52, 64;
	st.global.u8 	[%rd1+25], %rs52;
$L__BB0_53:
	ld.global.u8 	%rs53, [%rd1+26];
	setp.eq.s16 	%p82, %rs53, 0;
	or.pred  	%p26, %p82, %p25;
	not.pred 	%p83, %p26;
	@%p83 bra 	$L__BB0_55;
	mov.b16 	%rs54, 64;
	st.global.u8 	[%rd1+26], %rs54;
$L__BB0_55:
	ld.global.u8 	%rs55, [%rd1+27];
	setp.eq.s16 	%p84, %rs55, 0;
	or.pred  	%p27, %p84, %p26;
	not.pred 	%p85, %p27;
	@%p85 bra 	$L__BB0_57;
	mov.b16 	%rs56, 64;
	st.global.u8 	[%rd1+27], %rs56;
$L__BB0_57:
	ld.global.u8 	%rs57, [%rd1+28];
	setp.eq.s16 	%p86, %rs57, 0;
	or.pred  	%p28, %p86, %p27;
	not.pred 	%p87, %p28;
	@%p87 bra 	$L__BB0_59;
	mov.b16 	%rs58, 64;
	st.global.u8 	[%rd1+28], %rs58;
$L__BB0_59:
	ld.global.u8 	%rs59, [%rd1+29];
	setp.ne.s16 	%p88, %rs59, 0;
	and.pred  	%p90, %p88, %p87;
	@%p90 bra 	$L__BB0_61;
	mov.b16 	%rs60, 64;
	st.global.u8 	[%rd1+29], %rs60;
$L__BB0_61:
	ret;

}
	// .globl	_Z23kernel_block_prefix_sumPcPiS0_S0_ii
.visible .entry _Z23kernel_block_prefix_sumPcPiS0_S0_ii(
	.param .u64 .ptr .align 1 _Z23kernel_block_prefix_sumPcPiS0_S0_ii_param_0,
	.param .u64 .ptr .align 1 _Z23kernel_block_prefix_sumPcPiS0_S0_ii_param_1,
	.param .u64 .ptr .align 1 _Z23kernel_block_prefix_sumPcPiS0_S0_ii_param_2,
	.param .u64 .ptr .align 1 _Z23kernel_block_prefix_sumPcPiS0_S0_ii_param_3,
	.param .u32 _Z23kernel_block_prefix_sumPcPiS0_S0_ii_param_4,
	.param .u32 _Z23kernel_block_prefix_sumPcPiS0_S0_ii_param_5
)
{
	.reg .pred 	%p<10>;
	.reg .b16 	%rs<421>;
	.reg .b32 	%r<339>;
	.reg .b64 	%rd<17>;

	ld.param.u64 	%rd1, [_Z23kernel_block_prefix_sumPcPiS0_S0_ii_param_0];
	ld.param.u64 	%rd2, [_Z23kernel_block_prefix_sumPcPiS0_S0_ii_param_1];
	ld.param.u64 	%rd3, [_Z23kernel_block_prefix_sumPcPiS0_S0_ii_param_2];
	ld.param.u64 	%rd4, [_Z23kernel_block_prefix_sumPcPiS0_S0_ii_param_3];
	ld.param.u32 	%r15, [_Z23kernel_block_prefix_sumPcPiS0_S0_ii_param_4];
	ld.param.u32 	%r16, [_Z23kernel_block_prefix_sumPcPiS0_S0_ii_param_5];
	mov.u32 	%r1, %tid.x;
	mov.u32 	%r2, %ctaid.x;
	mov.u32 	%r3, %ntid.x;
	mad.lo.s32 	%r4, %r2, %r3, %r1;
	shl.b32 	%r18, %r1, 7;
	mov.u32 	%r19, sharedData;
	add.s32 	%r5, %r19, %r18;
	mov.b32 	%r336, 0;
	st.shared.v4.b32 	[%r5], {%r336, %r336, %r336, %r336};
	st.shared.v4.b32 	[%r5+16], {%r336, %r336, %r336, %r336};
	st.shared.v4.b32 	[%r5+32], {%r336, %r336, %r336, %r336};
	st.shared.v4.b32 	[%r5+48], {%r336, %r336, %r336, %r336};
	st.shared.v4.b32 	[%r5+64], {%r336, %r336, %r336, %r336};
	st.shared.v4.b32 	[%r5+80], {%r336, %r336, %r336, %r336};
	st.shared.v4.b32 	[%r5+96], {%r336, %r336, %r336, %r336};
	st.shared.v4.b32 	[%r5+112], {%r336, %r336, %r336, %r336};
	bar.sync 	0;
	setp.ge.s32 	%p1, %r4, %r16;
	@%p1 bra 	$L__BB1_2;
	cvta.to.global.u64 	%rd5, %rd2;
	cvta.to.global.u64 	%rd6, %rd1;
	mul.wide.s32 	%rd7, %r4, 4;
	add.s64 	%rd8, %rd5, %rd7;
	ld.global.u32 	%r20, [%rd8];
	mad.lo.s32 	%r21, %r20, 30, %r15;
	cvt.s64.s32 	%rd9, %r21;
	add.s64 	%rd10, %rd6, %rd9;
	ld.global.u8 	%rs1, [%rd10];
	add.s16 	%rs2, %rs1, -63;
	cvt.u32.u16 	%r22, %rs2;
	cvt.s32.s8 	%r336, %r22;
	cvt.s16.s8 	%rs3, %rs2;
	mul.wide.s16 	%r23, %rs3, 2;
	add.s32 	%r24, %r5, %r23;
	mov.b16 	%rs4, 1;
	st.shared.u16 	[%r24], %rs4;
$L__BB1_2:
	bar.sync 	0;
	setp.lt.u32 	%p2, %r3, 2;
	@%p2 bra 	$L__BB1_7;
	mov.b32 	%r337, 1;
$L__BB1_4:
	mad.lo.s32 	%r26, %r337, %r1, %r337;
	shl.b32 	%r9, %r26, 1;
	add.s32 	%r27, %r9, -1;
	setp.ge.u32 	%p3, %r27, %r3;
	@%p3 bra 	$L__BB1_6;
	sub.s32 	%r28, %r9, %r337;
	shl.b32 	%r29, %r28, 7;
	add.s32 	%r31, %r19, %r29;
	shl.b32 	%r32, %r337, 7;
	add.s32 	%r33, %r31, %r32;
	ld.shared.v4.b32 	{%r34, %r35, %r36, %r37}, [%r31+-128];
	mov.b32 	{%rs5, %rs6}, %r37;
	mov.b32 	{%rs7, %rs8}, %r36;
	mov.b32 	{%rs9, %rs10}, %r35;
	mov.b32 	{%rs11, %rs12}, %r34;
	ld.shared.v4.b32 	{%r38, %r39, %r40, %r41}, [%r33+-128];
	mov.b32 	{%rs13, %rs14}, %r41;
	mov.b32 	{%rs15, %rs16}, %r40;
	mov.b32 	{%rs17, %rs18}, %r39;
	mov.b32 	{%rs19, %rs20}, %r38;
	add.s16 	%rs21, %rs19, %rs11;
	add.s16 	%rs22, %rs20, %rs12;
	add.s16 	%rs23, %rs17, %rs9;
	add.s16 	%rs24, %rs18, %rs10;
	add.s16 	%rs25, %rs15, %rs7;
	add.s16 	%rs26, %rs16, %rs8;
	add.s16 	%rs27, %rs13, %rs5;
	add.s16 	%rs28, %rs14, %rs6;
	mov.b32 	%r42, {%rs27, %rs28};
	mov.b32 	%r43, {%rs25, %rs26};
	mov.b32 	%r44, {%rs23, %rs24};
	mov.b32 	%r45, {%rs21, %rs22};
	st.shared.v4.b32 	[%r33+-128], {%r45, %r44, %r43, %r42};
	ld.shared.v4.b32 	{%r46, %r47, %r48, %r49}, [%r31+-112];
	mov.b32 	{%rs29, %rs30}, %r49;
	mov.b32 	{%rs31, %rs32}, %r48;
	mov.b32 	{%rs33, %rs34}, %r47;
	mov.b32 	{%rs35, %rs36}, %r46;
	ld.shared.v4.b32 	{%r50, %r51, %r52, %r53}, [%r33+-112];
	mov.b32 	{%rs37, %rs38}, %r53;
	mov.b32 	{%rs39, %rs40}, %r52;
	mov.b32 	{%rs41, %rs42}, %r51;
	mov.b32 	{%rs43, %rs44}, %r50;
	add.s16 	%rs45, %rs43, %rs35;
	add.s16 	%rs46, %rs44, %rs36;
	add.s16 	%rs47, %rs41, %rs33;
	add.s16 	%rs48, %rs42, %rs34;
	add.s16 	%rs49, %rs39, %rs31;
	add.s16 	%rs50, %rs40, %rs32;
	add.s16 	%rs51, %rs37, %rs29;
	add.s16 	%rs52, %rs38, %rs30;
	mov.b32 	%r54, {%rs51, %rs52};
	mov.b32 	%r55, {%rs49, %rs50};
	mov.b32 	%r56, {%rs47, %rs48};
	mov.b32 	%r57, {%rs45, %rs46};
	st.shared.v4.b32 	[%r33+-112], {%r57, %r56, %r55, %r54};
	ld.shared.v4.b32 	{%r58, %r59, %r60, %r61}, [%r31+-96];
	mov.b32 	{%rs53, %rs54}, %r61;
	mov.b32 	{%rs55, %rs56}, %r60;
	mov.b32 	{%rs57, %rs58}, %r59;
	mov.b32 	{%rs59, %rs60}, %r58;
	ld.shared.v4.b32 	{%r62, %r63, %r64, %r65}, [%r33+-96];
	mov.b32 	{%rs61, %rs62}, %r65;
	mov.b32 	{%rs63, %rs64}, %r64;
	mov.b32 	{%rs65, %rs66}, %r63;
	mov.b32 	{%rs67, %rs68}, %r62;
	add.s16 	%rs69, %rs67, %rs59;
	add.s16 	%rs70, %rs68, %rs60;
	add.s16 	%rs71, %rs65, %rs57;
	add.s16 	%rs72, %rs66, %rs58;
	add.s16 	%rs73, %rs63, %rs55;
	add.s16 	%rs74, %rs64, %rs56;
	add.s16 	%rs75, %rs61, %rs53;
	add.s16 	%rs76, %rs62, %rs54;
	mov.b32 	%r66, {%rs75, %rs76};
	mov.b32 	%r67, {%rs73, %rs74};
	mov.b32 	%r68, {%rs71, %rs72};
	mov.b32 	%r69, {%rs69, %rs70};
	st.shared.v4.b32 	[%r33+-96], {%r69, %r68, %r67, %r66};
	ld.shared.v4.b32 	{%r70, %r71, %r72, %r73}, [%r31+-80];
	mov.b32 	{%rs77, %rs78}, %r73;
	mov.b32 	{%rs79, %rs80}, %r72;
	mov.b32 	{%rs81, %rs82}, %r71;
	mov.b32 	{%rs83, %rs84}, %r70;
	ld.shared.v4.b32 	{%r74, %r75, %r76, %r77}, [%r33+-80];
	mov.b32 	{%rs85, %rs86}, %r77;
	mov.b32 	{%rs87, %rs88}, %r76;
	mov.b32 	{%rs89, %rs90}, %r75;
	mov.b32 	{%rs91, %rs92}, %r74;
	add.s16 	%rs93, %rs91, %rs83;
	add.s16 	%rs94, %rs92, %rs84;
	add.s16 	%rs95, %rs89, %rs81;
	add.s16 	%rs96, %rs90, %rs82;
	add.s16 	%rs97, %rs87, %rs79;
	add.s16 	%rs98, %rs88, %rs80;
	add.s16 	%rs99, %rs85, %rs77;
	add.s16 	%rs100, %rs86, %rs78;
	mov.b32 	%r78, {%rs99, %rs100};
	mov.b32 	%r79, {%rs97, %rs98};
	mov.b32 	%r80, {%rs95, %rs96};
	mov.b32 	%r81, {%rs93, %rs94};
	st.shared.v4.b32 	[%r33+-80], {%r81, %r80, %r79, %r78};
	ld.shared.v4.b32 	{%r82, %r83, %r84, %r85}, [%r31+-64];
	mov.b32 	{%rs101, %rs102}, %r85;
	mov.b32 	{%rs103, %rs104}, %r84;
	mov.b32 	{%rs105, %rs106}, %r83;
	mov.b32 	{%rs107, %rs108}, %r82;
	ld.shared.v4.b32 	{%r86, %r87, %r88, %r89}, [%r33+-64];
	mov.b32 	{%rs109, %rs110}, %r89;
	mov.b32 	{%rs111, %rs112}, %r88;
	mov.b32 	{%rs113, %rs114}, %r87;
	mov.b32 	{%rs115, %rs116}, %r86;
	add.s16 	%rs117, %rs115, %rs107;
	add.s16 	%rs118, %rs116, %rs108;
	add.s16 	%rs119, %rs113, %rs105;
	add.s16 	%rs120, %rs114, %rs106;
	add.s16 	%rs121, %rs111, %rs103;
	add.s16 	%rs122, %rs112, %rs104;
	add.s16 	%rs123, %rs109, %rs101;
	add.s16 	%rs124, %rs110, %rs102;
	mov.b32 	%r90, {%rs123, %rs124};
	mov.b32 	%r91, {%rs121, %rs122};
	mov.b32 	%r92, {%rs119, %rs120};
	mov.b32 	%r93, {%rs117, %rs118};
	st.shared.v4.b32 	[%r33+-64], {%r93, %r92, %r91, %r90};
	ld.shared.v4.b32 	{%r94, %r95, %r96, %r97}, [%r31+-48];
	mov.b32 	{%rs125, %rs126}, %r97;
	mov.b32 	{%rs127, %rs128}, %r96;
	mov.b32 	{%rs129, %rs130}, %r95;
	mov.b32 	{%rs131, %rs132}, %r94;
	ld.shared.v4.b32 	{%r98, %r99, %r100, %r101}, [%r33+-48];
	mov.b32 	{%rs133, %rs134}, %r101;
	mov.b32 	{%rs135, %rs136}, %r100;
	mov.b32 	{%rs137, %rs138}, %r99;
	mov.b32 	{%rs139, %rs140}, %r98;
	add.s16 	%rs141, %rs139, %rs131;
	add.s16 	%rs142, %rs140, %rs132;
	add.s16 	%rs143, %rs137, %rs129;
	add.s16 	%rs144, %rs138, %rs130;
	add.s16 	%rs145, %rs135, %rs127;
	add.s16 	%rs146, %rs136, %rs128;
	add.s16 	%rs147, %rs133, %rs125;
	add.s16 	%rs148, %rs134, %rs126;
	mov.b32 	%r102, {%rs147, %rs148};
	mov.b32 	%r103, {%rs145, %rs146};
	mov.b32 	%r104, {%rs143, %rs144};
	mov.b32 	%r105, {%rs141, %rs142};
	st.shared.v4.b32 	[%r33+-48], {%r105, %r104, %r103, %r102};
	ld.shared.v4.b32 	{%r106, %r107, %r108, %r109}, [%r31+-32];
	mov.b32 	{%rs149, %rs150}, %r109;
	mov.b32 	{%rs151, %rs152}, %r108;
	mov.b32 	{%rs153, %rs154}, %r107;
	mov.b32 	{%rs155, %rs156}, %r106;
	ld.shared.v4.b32 	{%r110, %r111, %r112, %r113}, [%r33+-32];
	mov.b32 	{%rs157, %rs158}, %r113;
	mov.b32 	{%rs159, %rs160}, %r112;
	mov.b32 	{%rs161, %rs162}, %r111;
	mov.b32 	{%rs163, %rs164}, %r110;
	add.s16 	%rs165, %rs163, %rs155;
	add.s16 	%rs166, %rs164, %rs156;
	add.s16 	%rs167, %rs161, %rs153;
	add.s16 	%rs168, %rs162, %rs154;
	add.s16 	%rs169, %rs159, %rs151;
	add.s16 	%rs170, %rs160, %rs152;
	add.s16 	%rs171, %rs157, %rs149;
	add.s16 	%rs172, %rs158, %rs150;
	mov.b32 	%r114, {%rs171, %rs172};
	mov.b32 	%r115, {%rs169, %rs170};
	mov.b32 	%r116, {%rs167, %rs168};
	mov.b32 	%r117, {%rs165, %rs166};
	st.shared.v4.b32 	[%r33+-32], {%r117, %r116, %r115, %r114};
	ld.shared.v4.b32 	{%r118, %r119, %r120, %r121}, [%r31+-16];
	mov.b32 	{%rs173, %rs174}, %r121;
	mov.b32 	{%rs175, %rs176}, %r120;
	mov.b32 	{%rs177, %rs178}, %r119;
	mov.b32 	{%rs179, %rs180}, %r118;
	ld.shared.v4.b32 	{%r122, %r123, %r124, %r125}, [%r33+-16];
	mov.b32 	{%rs181, %rs182}, %r125;
	mov.b32 	{%rs183, %rs184}, %r124;
	mov.b32 	{%rs185, %rs186}, %r123;
	mov.b32 	{%rs187, %rs188}, %r122;
	add.s16 	%rs189, %rs187, %rs179;
	add.s16 	%rs190, %rs188, %rs180;
	add.s16 	%rs191, %rs185, %rs177;
	add.s16 	%rs192, %rs186, %rs178;
	add.s16 	%rs193, %rs183, %rs175;
	add.s16 	%rs194, %rs184, %rs176;
	add.s16 	%rs195, %rs181, %rs173;
	add.s16 	%rs196, %rs182, %rs174;
	mov.b32 	%r126, {%rs195, %rs196};
	mov.b32 	%r127, {%rs193, %rs194};
	mov.b32 	%r128, {%rs191, %rs192};
	mov.b32 	%r129, {%rs189, %rs190};
	st.shared.v4.b32 	[%r33+-16], {%r129, %r128, %r127, %r126};
$L__BB1_6:
	bar.sync 	0;
	shl.b32 	%r337, %r337, 1;
	setp.lt.u32 	%p4, %r337, %r3;
	@%p4 bra 	$L__BB1_4;
$L__BB1_7:
	add.s32 	%r130, %r3, -1;
	setp.ne.s32 	%p5, %r1, %r130;
	@%p5 bra 	$L__BB1_9;
	shl.b32 	%r131, %r2, 6;
	ld.shared.v4.b32 	{%r132, %r133, %r134, %r135}, [%r5];
	{ .reg .b16 tmp; mov.b32 {tmp, %rs197}, %r135; }
	{ .reg .b16 tmp; mov.b32 {tmp, %rs198}, %r134; }
	{ .reg .b16 tmp; mov.b32 {tmp, %rs199}, %r133; }
	{ .reg .b16 tmp; mov.b32 {tmp, %rs200}, %r132; }
	cvt.s32.s16 	%r136, %r132;
	cvta.to.global.u64 	%rd11, %rd4;
	mul.wide.u32 	%rd12, %r131, 4;
	add.s64 	%rd13, %rd11, %rd12;
	st.global.u32 	[%rd13], %r136;
	cvt.s32.s16 	%r137, %rs200;
	st.global.u32 	[%rd13+4], %r137;
	cvt.s32.s16 	%r138, %r133;
	st.global.u32 	[%rd13+8], %r138;
	cvt.s32.s16 	%r139, %rs199;
	st.global.u32 	[%rd13+12], %r139;
	cvt.s32.s16 	%r140, %r134;
	st.global.u32 	[%rd13+16], %r140;
	cvt.s32.s16 	%r141, %rs198;
	st.global.u32 	[%rd13+20], %r141;
	cvt.s32.s16 	%r142, %r135;
	st.global.u32 	[%rd13+24], %r142;
	cvt.s32.s16 	%r143, %rs197;
	st.global.u32 	[%rd13+28], %r143;
	mov.b32 	%r144, 0;
	st.shared.v4.b32 	[%r5], {%r144, %r144, %r144, %r144};
	ld.shared.v4.b32 	{%r145, %r146, %r147, %r148}, [%r5+16];
	{ .reg .b16 tmp; mov.b32 {tmp, %rs201}, %r148; }
	{ .reg .b16 tmp; mov.b32 {tmp, %rs202}, %r147; }
	{ .reg .b16 tmp; mov.b32 {tmp, %rs203}, %r146; }
	{ .reg .b16 tmp; mov.b32 {tmp, %rs204}, %r145; }
	cvt.s32.s16 	%r149, %r145;
	st.global.u32 	[%rd13+32], %r149;
	cvt.s32.s16 	%r150, %rs204;
	st.global.u32 	[%rd13+36], %r150;
	cvt.s32.s16 	%r151, %r146;
	st.global.u32 	[%rd13+40], %r151;
	cvt.s32.s16 	%r152, %rs203;
	st.global.u32 	[%rd13+44], %r152;
	cvt.s32.s16 	%r153, %r147;
	st.global.u32 	[%rd13+48], %r153;
	cvt.s32.s16 	%r154, %rs202;
	st.global.u32 	[%rd13+52], %r154;
	cvt.s32.s16 	%r155, %r148;
	st.global.u32 	[%rd13+56], %r155;
	cvt.s32.s16 	%r156, %rs201;
	st.global.u32 	[%rd13+60], %r156;
	st.shared.v4.b32 	[%r5+16], {%r144, %r144, %r144, %r144};
	ld.shared.v4.b32 	{%r157, %r158, %r159, %r160}, [%r5+32];
	{ .reg .b16 tmp; mov.b32 {tmp, %rs205}, %r160; }
	{ .reg .b16 tmp; mov.b32 {tmp, %rs206}, %r159; }
	{ .reg .b16 tmp; mov.b32 {tmp, %rs207}, %r158; }
	{ .reg .b16 tmp; mov.b32 {tmp, %rs208}, %r157; }
	cvt.s32.s16 	%r161, %r157;
	st.global.u32 	[%rd13+64], %r161;
	cvt.s32.s16 	%r162, %rs208;
	st.global.u32 	[%rd13+68], %r162;
	cvt.s32.s16 	%r163, %r158;
	st.global.u32 	[%rd13+72], %r163;
	cvt.s32.s16 	%r164, %rs207;
	st.global.u32 	[%rd13+76], %r164;
	cvt.s32.s16 	%r165, %r159;
	st.global.u32 	[%rd13+80], %r165;
	cvt.s32.s16 	%r166, %rs206;
	st.global.u32 	[%rd13+84], %r166;
	cvt.s32.s16 	%r167, %r160;
	st.global.u32 	[%rd13+88], %r167;
	cvt.s32.s16 	%r168, %rs205;
	st.global.u32 	[%rd13+92], %r168;
	st.shared.v4.b32 	[%r5+32], {%r144, %r144, %r144, %r144};
	ld.shared.v4.b32 	{%r169, %r170, %r171, %r172}, [%r5+48];
	{ .reg .b16 tmp; mov.b32 {tmp, %rs209}, %r172; }
	{ .reg .b16 tmp; mov.b32 {tmp, %rs210}, %r171; }
	{ .reg .b16 tmp; mov.b32 {tmp, %rs211}, %r170; }
	{ .reg .b16 tmp; mov.b32 {tmp, %rs212}, %r169; }
	cvt.s32.s16 	%r173, %r169;
	st.global.u32 	[%rd13+96], %r173;
	cvt.s32.s16 	%r174, %rs212;
	st.global.u32 	[%rd13+100], %r174;
	cvt.s32.s16 	%r175, %r170;
	st.global.u32 	[%rd13+104], %r175;
	cvt.s32.s16 	%r176, %rs211;
	st.global.u32 	[%rd13+108], %r176;
	cvt.s32.s16 	%r177, %r171;
	st.global.u32 	[%rd13+112], %r177;
	cvt.s32.s16 	%r178, %rs210;
	st.global.u32 	[%rd13+116], %r178;
	cvt.s32.s16 	%r179, %r172;
	st.global.u32 	[%rd13+120], %r179;
	cvt.s32.s16 	%r180, %rs209;
	st.global.u32 	[%rd13+124], %r180;
	st.shared.v4.b32 	[%r5+48], {%r144, %r144, %r144, %r144};
	ld.shared.v4.b32 	{%r181, %r182, %r183, %r184}, [%r5+64];
	{ .reg .b16 tmp; mov.b32 {tmp, %rs213}, %r184; }
	{ .reg .b16 tmp; mov.b32 {tmp, %rs214}, %r183; }
	{ .reg .b16 tmp; mov.b32 {tmp, %rs215}, %r182; }
	{ .reg .b16 tmp; mov.b32 {tmp, %rs216}, %r181; }
	cvt.s32.s16 	%r185, %r181;
	st.global.u32 	[%rd13+128], %r185;
	cvt.s32.s16 	%r186, %rs216;
	st.global.u32 	[%rd13+132], %r186;
	cvt.s32.s16 	%r187, %r182;
	st.global.u32 	[%rd13+136], %r187;
	cvt.s32.s16 	%r188, %rs215;
	st.global.u32 	[%rd13+140], %r188;
	cvt.s32.s16 	%r189, %r183;
	st.global.u32 	[%rd13+144], %r189;
	cvt.s32.s16 	%r190, %rs214;
	st.global.u32 	[%rd13+148], %r190;
	cvt.s32.s16 	%r191, %r184;
	st.global.u32 	[%rd13+152], %r191;
	cvt.s32.s16 	%r192, %rs213;
	st.global.u32 	[%rd13+156], %r192;
	st.shared.v4.b32 	[%r5+64], {%r144, %r144, %r144, %r144};
	ld.shared.v4.b32 	{%r193, %r194, %r195, %r196}, [%r5+80];
	{ .reg .b16 tmp; mov.b32 {tmp, %rs217}, %r196; }
	{ .reg .b16 tmp; mov.b32 {tmp, %rs218}, %r195; }
	{ .reg .b16 tmp; mov.b32 {tmp, %rs219}, %r194; }
	{ .reg .b16 tmp; mov.b32 {tmp, %rs220}, %r193; }
	cvt.s32.s16 	%r197, %r193;
	st.global.u32 	[%rd13+160], %r197;
	cvt.s32.s16 	%r198, %rs220;
	st.global.u32 	[%rd13+164], %r198;
	cvt.s32.s16 	%r199, %r194;
	st.global.u32 	[%rd13+168], %r199;
	cvt.s32.s16 	%r200, %rs219;
	st.global.u32 	[%rd13+172], %r200;
	cvt.s32.s16 	%r201, %r195;
	st.global.u32 	[%rd13+176], %r201;
	cvt.s32.s16 	%r202, %rs218;
	st.global.u32 	[%rd13+180], %r202;
	cvt.s32.s16 	%r203, %r196;
	st.global.u32 	[%rd13+184], %r203;
	cvt.s32.s16 	%r204, %rs217;
	st.global.u32 	[%rd13+188], %r204;
	st.shared.v4.b32 	[%r5+80], {%r144, %r144, %r144, %r144};
	ld.shared.v4.b32 	{%r205, %r206, %r207, %r208}, [%r5+96];
	{ .reg .b16 tmp; mov.b32 {tmp, %rs221}, %r208; }
	{ .reg .b16 tmp; mov.b32 {tmp, %rs222}, %r207; }
	{ .reg .b16 tmp; mov.b32 {tmp, %rs223}, %r206; }
	{ .reg .b16 tmp; mov.b32 {tmp, %rs224}, %r205; }
	cvt.s32.s16 	%r209, %r205;
	st.global.u32 	[%rd13+192], %r209;
	cvt.s32.s16 	%r210, %rs224;
	st.global.u32 	[%rd13+196], %r210;
	cvt.s32.s16 	%r211, %r206;
	st.global.u32 	[%rd13+200], %r211;
	cvt.s32.s16 	%r212, %rs223;
	st.global.u32 	[%rd13+204], %r212;
	cvt.s32.s16 	%r213, %r207;
	st.global.u32 	[%rd13+208], %r213;
	cvt.s32.s16 	%r214, %rs222;
	st.global.u32 	[%rd13+212], %r214;
	cvt.s32.s16 	%r215, %r208;
	st.global.u32 	[%rd13+216], %r215;
	cvt.s32.s16 	%r216, %rs221;
	st.global.u32 	[%rd13+220], %r216;
	st.shared.v4.b32 	[%r5+96], {%r144, %r144, %r144, %r144};
	ld.shared.v4.b32 	{%r217, %r218, %r219, %r220}, [%r5+112];
	{ .reg .b16 tmp; mov.b32 {tmp, %rs225}, %r220; }
	{ .reg .b16 tmp; mov.b32 {tmp, %rs226}, %r219; }
	{ .reg .b16 tmp; mov.b32 {tmp, %rs227}, %r218; }
	{ .reg .b16 tmp; mov.b32 {tmp, %rs228}, %r217; }
	cvt.s32.s16 	%r221, %r217;
	st.global.u32 	[%rd13+224], %r221;
	cvt.s32.s16 	%r222, %rs228;
	st.global.u32 	[%rd13+228], %r222;
	cvt.s32.s16 	%r223, %r218;
	st.global.u32 	[%rd13+232], %r223;
	cvt.s32.s16 	%r224, %rs227;
	st.global.u32 	[%rd13+236], %r224;
	cvt.s32.s16 	%r225, %r219;
	st.global.u32 	[%rd13+240], %r225;
	cvt.s32.s16 	%r226, %rs226;
	st.global.u32 	[%rd13+244], %r226;
	cvt.s32.s16 	%r227, %r220;
	st.global.u32 	[%rd13+248], %r227;
	cvt.s32.s16 	%r228, %rs225;
	st.global.u32 	[%rd13+252], %r228;
	st.shared.v4.b32 	[%r5+112], {%r144, %r144, %r144, %r144};
$L__BB1_9:
	bar.sync 	0;
	setp.lt.u32 	%p6, %r3, 2;
	@%p6 bra 	$L__BB1_14;
	shl.b32 	%r229, %r1, 1;
	add.s32 	%r11, %r229, 2;
	mov.u32 	%r233, sharedData;
	mov.u32 	%r338, %r3;
$L__BB1_11:
	shr.u32 	%r13, %r338, 1;
	mul.lo.s32 	%r14, %r11, %r13;
	add.s32 	%r230, %r14, -1;
	setp.ge.u32 	%p7, %r230, %r3;
	@%p7 bra 	$L__BB1_13;
	sub.s32 	%r231, %r14, %r13;
	shl.b32 	%r232, %r231, 7;
	add.s32 	%r234, %r233, %r232;
	shl.b32 	%r235, %r13, 7;
	add.s32 	%r236, %r234, %r235;
	ld.shared.v4.b32 	{%r237, %r238, %r239, %r240}, [%r234+-128];
	mov.b32 	{%rs229, %rs230}, %r240;
	mov.b32 	{%rs231, %rs232}, %r239;
	mov.b32 	{%rs233, %rs234}, %r238;
	mov.b32 	{%rs235, %rs236}, %r237;
	ld.shared.v4.b32 	{%r241, %r242, %r243, %r244}, [%r236+-128];
	mov.b32 	{%rs237, %rs238}, %r244;
	mov.b32 	{%rs239, %rs240}, %r243;
	mov.b32 	{%rs241, %rs242}, %r242;
	mov.b32 	{%rs243, %rs244}, %r241;
	st.shared.u32 	[%r234+-128], %r241;
	add.s16 	%rs245, %rs243, %rs235;
	add.s16 	%rs246, %rs244, %rs236;
	st.shared.u32 	[%r234+-124], %r242;
	add.s16 	%rs247, %rs241, %rs233;
	add.s16 	%rs248, %rs242, %rs234;
	st.shared.u32 	[%r234+-120], %r243;
	add.s16 	%rs249, %rs239, %rs231;
	add.s16 	%rs250, %rs240, %rs232;
	st.shared.u32 	[%r234+-116], %r244;
	add.s16 	%rs251, %rs237, %rs229;
	add.s16 	%rs252, %rs238, %rs230;
	mov.b32 	%r245, {%rs251, %rs252};
	mov.b32 	%r246, {%rs249, %rs250};
	mov.b32 	%r247, {%rs247, %rs248};
	mov.b32 	%r248, {%rs245, %rs246};
	st.shared.v4.b32 	[%r236+-128], {%r248, %r247, %r246, %r245};
	ld.shared.v4.b32 	{%r249, %r250, %r251, %r252}, [%r234+-112];
	mov.b32 	{%rs253, %rs254}, %r252;
	mov.b32 	{%rs255, %rs256}, %r251;
	mov.b32 	{%rs257, %rs258}, %r250;
	mov.b32 	{%rs259, %rs260}, %r249;
	ld.shared.v4.b32 	{%r253, %r254, %r255, %r256}, [%r236+-112];
	mov.b32 	{%rs261, %rs262}, %r256;
	mov.b32 	{%rs263, %rs264}, %r255;
	mov.b32 	{%rs265, %rs266}, %r254;
	mov.b32 	{%rs267, %rs268}, %r253;
	st.shared.u32 	[%r234+-112], %r253;
	add.s16 	%rs269, %rs267, %rs259;
	add.s16 	%rs270, %rs268, %rs260;
	st.shared.u32 	[%r234+-108], %r254;
	add.s16 	%rs271, %rs265, %rs257;
	add.s16 	%rs272, %rs266, %rs258;
	st.shared.u32 	[%r234+-104], %r255;
	add.s16 	%rs273, %rs263, %rs255;
	add.s16 	%rs274, %rs264, %rs256;
	st.shared.u32 	[%r234+-100], %r256;
	add.s16 	%rs275, %rs261, %rs253;
	add.s16 	%rs276, %rs262, %rs254;
	mov.b32 	%r257, {%rs275, %rs276};
	mov.b32 	%r258, {%rs273, %rs274};
	mov.b32 	%r259, {%rs271, %rs272};
	mov.b32 	%r260, {%rs269, %rs270};
	st.shared.v4.b32 	[%r236+-112], {%r260, %r259, %r258, %r257};
	ld.shared.v4.b32 	{%r261, %r262, %r263, %r264}, [%r234+-96];
	mov.b32 	{%rs277, %rs278}, %r264;
	mov.b32 	{%rs279, %rs280}, %r263;
	mov.b32 	{%rs281, %rs282}, %r262;
	mov.b32 	{%rs283, %rs284}, %r261;
	ld.shared.v4.b32 	{%r265, %r266, %r267, %r268}, [%r236+-96];
	mov.b32 	{%rs285, %rs286}, %r268;
	mov.b32 	{%rs287, %rs288}, %r267;
	mov.b32 	{%rs289, %rs290}, %r266;
	mov.b32 	{%rs291, %rs292}, %r265;
	st.shared.u32 	[%r234+-96], %r265;
	add.s16 	%rs293, %rs291, %rs283;
	add.s16 	%rs294, %rs292, %rs284;
	st.shared.u32 	[%r234+-92], %r266;
	add.s16 	%rs295, %rs289, %rs281;
	add.s16 	%rs296, %rs290, %rs282;
	st.shared.u32 	[%r234+-88], %r267;
	add.s16 	%rs297, %rs287, %rs279;
	add.s16 	%rs298, %rs288, %rs280;
	st.shared.u32 	[%r234+-84], %r268;
	add.s16 	%rs299, %rs285, %rs277;
	add.s16 	%rs300, %rs286, %rs278;
	mov.b32 	%r269, {%rs299, %rs300};
	mov.b32 	%r270, {%rs297, %rs298};
	mov.b32 	%r271, {%rs295, %rs296};
	mov.b32 	%r272, {%rs293, %rs294};
	st.shared.v4.b32 	[%r236+-96], {%r272, %r271, %r270, %r269};
	ld.shared.v4.b32 	{%r273, %r274, %r275, %r276}, [%r234+-80];
	mov.b32 	{%rs301, %rs302}, %r276;
	mov.b32 	{%rs303, %rs304}, %r275;
	mov.b32 	{%rs305, %rs306}, %r274;
	mov.b32 	{%rs307, %rs308}, %r273;
	ld.shared.v4.b32 	{%r277, %r278, %r279, %r280}, [%r236+-80];
	mov.b32 	{%rs309, %rs310}, %r280;
	mov.b32 	{%rs311, %rs312}, %r279;
	mov.b32 	{%rs313, %rs314}, %r278;
	mov.b32 	{%rs315, %rs316}, %r277;
	st.shared.u32 	[%r234+-80], %r277;
	add.s16 	%rs317, %rs315, %rs307;
	add.s16 	%rs318, %rs316, %rs308;
	st.shared.u32 	[%r234+-76], %r278;
	add.s16 	%rs319, %rs313, %rs305;
	add.s16 	%rs320, %rs314, %rs306;
	st.shared.u32 	[%r234+-72], %r279;
	add.s16 	%rs321, %rs311, %rs303;
	add.s16 	%rs322, %rs312, %rs304;
	st.shared.u32 	[%r234+-68], %r280;
	add.s16 	%rs323, %rs309, %rs301;
	add.s16 	%rs324, %rs310, %rs302;
	mov.b32 	%r281, {%rs323, %rs324};
	mov.b32 	%r282, {%rs321, %rs322};
	mov.b32 	%r283, {%rs319, %rs320};
	mov.b32 	%r284, {%rs317, %rs318};
	st.shared.v4.b32 	[%r236+-80], {%r284, %r283, %r282, %r281};
	ld.shared.v4.b32 	{%r285, %r286, %r287, %r288}, [%r234+-64];
	mov.b32 	{%rs325, %rs326}, %r288;
	mov.b32 	{%rs327, %rs328}, %r287;
	mov.b32 	{%rs329, %rs330}, %r286;
	mov.b32 	{%rs331, %rs332}, %r285;
	ld.shared.v4.b32 	{%r289, %r290, %r291, %r292}, [%r236+-64];
	mov.b32 	{%rs333, %rs334}, %r292;
	mov.b32 	{%rs335, %rs336}, %r291;
	mov.b32 	{%rs337, %rs338}, %r290;
	mov.b32 	{%rs339, %rs340}, %r289;
	st.shared.u32 	[%r234+-64], %r289;
	add.s16 	%rs341, %rs339, %rs331;
	add.s16 	%rs342, %rs340, %rs332;
	st.shared.u32 	[%r234+-60], %r290;
	add.s16 	%rs343, %rs337, %rs329;
	add.s16 	%rs344, %rs338, %rs330;
	st.shared.u32 	[%r234+-56], %r291;
	add.s16 	%rs345, %rs335, %rs327;
	add.s16 	%rs346, %rs336, %rs328;
	st.shared.u32 	[%r234+-52], %r292;
	add.s16 	%rs347, %rs333, %rs325;
	add.s16 	%rs348, %rs334, %rs326;
	mov.b32 	%r293, {%rs347, %rs348};
	mov.b32 	%r294, {%rs345, %rs346};
	mov.b32 	%r295, {%rs343, %rs344};
	mov.b32 	%r296, {%rs341, %rs342};
	st.shared.v4.b32 	[%r236+-64], {%r296, %r295, %r294, %r293};
	ld.shared.v4.b32 	{%r297, %r298, %r299, %r300}, [%r234+-48];
	mov.b32 	{%rs349, %rs350}, %r300;
	mov.b32 	{%rs351, %rs352}, %r299;
	mov.b32 	{%rs353, %rs354}, %r298;
	mov.b32 	{%rs355, %rs356}, %r297;
	ld.shared.v4.b32 	{%r301, %r302, %r303, %r304}, [%r236+-48];
	mov.b32 	{%rs357, %rs358}, %r304;
	mov.b32 	{%rs359, %rs360}, %r303;
	mov.b32 	{%rs361, %rs362}, %r302;
	mov.b32 	{%rs363, %rs364}, %r301;
	st.shared.u32 	[%r234+-48], %r301;
	add.s16 	%rs365, %rs363, %rs355;
	add.s16 	%rs366, %rs364, %rs356;
	st.shared.u32 	[%r234+-44], %r302;
	add.s16 	%rs367, %rs361, %rs353;
	add.s16 	%rs368, %rs362, %rs354;
	st.shared.u32 	[%r234+-40], %r303;
	add.s16 	%rs369, %rs359, %rs351;
	add.s16 	%rs370, %rs360, %rs352;
	st.shared.u32 	[%r234+-36], %r304;
	add.s16 	%rs371, %rs357, %rs349;
	add.s16 	%rs372, %rs358, %rs350;
	mov.b32 	%r305, {%rs371, %rs372};
	mov.b32 	%r306, {%rs369, %rs370};
	mov.b32 	%r307, {%rs367, %rs368};
	mov.b32 	%r308, {%rs365, %rs366};
	st.shared.v4.b32 	[%r236+-48], {%r308, %r307, %r306, %r305};
	ld.shared.v4.b32 	{%r309, %r310, %r311, %r312}, [%r234+-32];
	mov.b32 	{%rs373, %rs374}, %r312;
	mov.b32 	{%rs375, %rs376}, %r311;
	mov.b32 	{%rs377, %rs378}, %r310;
	mov.b32 	{%rs379, %rs380}, %r309;
	ld.shared.v4.b32 	{%r313, %r314, %r315, %r316}, [%r236+-32];
	mov.b32 	{%rs381, %rs382}, %r316;
	mov.b32 	{%rs383, %rs384}, %r315;
	mov.b32 	{%rs385, %rs386}, %r314;
	mov.b32 	{%rs387, %rs388}, %r313;
	st.shared.u32 	[%r234+-32], %r313;
	add.s16 	%rs389, %rs387, %rs379;
	add.s16 	%rs390, %rs388, %rs380;
	st.shared.u32 	[%r234+-28], %r314;
	add.s16 	%rs391, %rs385, %rs377;
	add.s16 	%rs392, %rs386, %rs378;
	st.shared.u32 	[%r234+-24], %r315;
	add.s16 	%rs393, %rs383, %rs375;
	add.s16 	%rs394, %rs384, %rs376;
	st.shared.u32 	[%r234+-20], %r316;
	add.s16 	%rs395, %rs381, %rs373;
	add.s16 	%rs396, %rs382, %rs374;
	mov.b32 	%r317, {%rs395, %rs396};
	mov.b32 	%r318, {%rs393, %rs394};
	mov.b32 	%r319, {%rs391, %rs392};
	mov.b32 	%r320, {%rs389, %rs390};
	st.shared.v4.b32 	[%r236+-32], {%r320, %r319, %r318, %r317};
	ld.shared.v4.b32 	{%r321, %r322, %r323, %r324}, [%r234+-16];
	mov.b32 	{%rs397, %rs398}, %r324;
	mov.b32 	{%rs399, %rs400}, %r323;
	mov.b32 	{%rs401, %rs402}, %r322;
	mov.b32 	{%rs403, %rs404}, %r321;
	ld.shared.v4.b32 	{%r325, %r326, %r327, %r328}, [%r236+-16];
	mov.b32 	{%rs405, %rs406}, %r328;
	mov.b32 	{%rs407, %rs408}, %r327;
	mov.b32 	{%rs409, %rs410}, %r326;
	mov.b32 	{%rs411, %rs412}, %r325;
	st.shared.u32 	[%r234+-16], %r325;
	add.s16 	%rs413, %rs411, %rs403;
	add.s16 	%rs414, %rs412, %rs404;
	st.shared.u32 	[%r234+-12], %r326;
	add.s16 	%rs415, %rs409, %rs401;
	add.s16 	%rs416, %rs410, %rs402;
	st.shared.u32 	[%r234+-8], %r327;
	add.s16 	%rs417, %rs407, %rs399;
	add.s16 	%rs418, %rs408, %rs400;
	st.shared.u32 	[%r234+-4], %r328;
	add.s16 	%rs419, %rs405, %rs397;
	add.s16 	%rs420, %rs406, %rs398;
	mov.b32 	%r329, {%rs419, %rs420};
	mov.b32 	%r330, {%rs417, %rs418};
	mov.b32 	%r331, {%rs415, %rs416};
	mov.b32 	%r332, {%rs413, %rs414};
	st.shared.v4.b32 	[%r236+-16], {%r332, %r331, %r330, %r329};
$L__BB1_13:
	bar.sync 	0;
	setp.gt.u32 	%p8, %r338, 3;
	mov.u32 	%r338, %r13;
	@%p8 bra 	$L__BB1_11;
$L__BB1_14:
	setp.ge.s32 	%p9, %r4, %r16;
	@%p9 bra 	$L__BB1_16;
	shl.b32 	%r333, %r336, 1;
	add.s32 	%r334, %r5, %r333;
	ld.shared.s16 	%r335, [%r334];
	cvta.to.global.u64 	%rd14, %rd3;
	mul.wide.s32 	%rd15, %r4, 4;
	add.s64 	%rd16, %rd14, %rd15;
	st.global.u32 	[%rd16], %r335;
$L__BB1_16:
	ret;

}
	// .globl	_Z19kernel_addBlockSumsPcPiS0_S0_ii
.visible .entry _Z19kernel_addBlockSumsPcPiS0_S0_ii(
	.param .u64 .ptr .align 1 _Z19kernel_addBlockSumsPcPiS0_S0_ii_param_0,
	.param .u64 .ptr .align 1 _Z19kernel_addBlockSumsPcPiS0_S0_ii_param_1,
	.param .u64 .ptr .align 1 _Z19kernel_addBlockSumsPcPiS0_S0_ii_param_2,
	.param .u64 .ptr .align 1 _Z19kernel_addBlockSumsPcPiS0_S0_ii_param_3,
	.param .u32 _Z19kernel_addBlockSumsPcPiS0_S0_ii_param_4,
	.param .u32 _Z19kernel_addBlockSumsPcPiS0_S0_ii_param_5
)
{
	.reg .pred 	%p<6>;
	.reg .b16 	%rs<4>;
	.reg .b32 	%r<34>;
	.reg .b64 	%rd<20>;
	// demoted variable
	.shared .align 4 .b8 _ZZ19kernel_addBlockSumsPcPiS0_S0_iiE9histogram[256];
	ld.param.u64 	%rd3, [_Z19kernel_addBlockSumsPcPiS0_S0_ii_param_0];
	ld.param.u64 	%rd4, [_Z19kernel_addBlockSumsPcPiS0_S0_ii_param_1];
	ld.param.u64 	%rd5, [_Z19kernel_addBlockSumsPcPiS0_S0_ii_param_2];
	ld.param.u64 	%rd6, [_Z19kernel_addBlockSumsPcPiS0_S0_ii_param_3];
	ld.param.u32 	%r6, [_Z19kernel_addBlockSumsPcPiS0_S0_ii_param_4];
	ld.param.u32 	%r7, [_Z19kernel_addBlockSumsPcPiS0_S0_ii_param_5];
	cvta.to.global.u64 	%rd1, %rd5;
	cvta.to.global.u64 	%rd2, %rd6;
	mov.u32 	%r1, %ctaid.x;
	mov.u32 	%r8, %ntid.x;
	mov.u32 	%r2, %tid.x;
	mad.lo.s32 	%r3, %r1, %r8, %r2;
	setp.gt.u32 	%p1, %r2, 63;
	@%p1 bra 	$L__BB2_2;
	mov.u32 	%r9, %nctaid.x;
	shl.b32 	%r10, %r9, 6;
	add.s32 	%r11, %r10, %r2;
	add.s32 	%r12, %r11, -64;
	mul.wide.u32 	%rd7, %r12, 4;
	add.s64 	%rd8, %rd2, %rd7;
	ld.global.u32 	%r13, [%rd8];
	shl.b32 	%r14, %r2, 2;
	mov.u32 	%r15, _ZZ19kernel_addBlockSumsPcPiS0_S0_iiE9histogram;
	add.s32 	%r16, %r15, %r14;
	st.shared.u32 	[%r16], %r13;
$L__BB2_2:
	bar.sync 	0;
	setp.ge.s32 	%p2, %r3, %r7;
	mov.b32 	%r33, 0;
	@%p2 bra 	$L__BB2_4;
	cvta.to.global.u64 	%rd9, %rd4;
	mul.wide.s32 	%rd10, %r3, 4;
	add.s64 	%rd11, %rd9, %rd10;
	ld.global.u32 	%r18, [%rd11];
	mad.lo.s32 	%r19, %r18, 30, %r6;
	cvt.s64.s32 	%rd12, %r19;
	cvta.to.global.u64 	%rd13, %rd3;
	add.s64 	%rd14, %rd13, %rd12;
	ld.global.u8 	%rs1, [%rd14];
	add.s16 	%rs2, %rs1, -63;
	cvt.u32.u16 	%r20, %rs2;
	cvt.s32.s8 	%r33, %r20;
	cvt.s16.s8 	%rs3, %rs2;
	mul.wide.s16 	%r21, %rs3, 4;
	mov.u32 	%r22, _ZZ19kernel_addBlockSumsPcPiS0_S0_iiE9histogram;
	add.s32 	%r23, %r22, %r21;
	ld.shared.u32 	%r24, [%r23+-4];
	add.s64 	%rd15, %rd1, %rd10;
	ld.global.u32 	%r25, [%rd15];
	add.s32 	%r26, %r25, %r24;
	st.global.u32 	[%rd15], %r26;
$L__BB2_4:
	setp.ge.s32 	%p3, %r3, %r7;
	setp.eq.s32 	%p4, %r1, 0;
	or.pred  	%p5, %p4, %p3;
	@%p5 bra 	$L__BB2_6;
	shl.b32 	%r27, %r1, 6;
	add.s32 	%r28, %r27, %r33;
	add.s32 	%r29, %r28, -64;
	mul.wide.u32 	%rd16, %r29, 4;
	add.s64 	%rd17, %rd2, %rd16;
	ld.global.u32 	%r30, [%rd17];
	mul.wide.s32 	%rd18, %r3, 4;
	add.s64 	%rd19, %rd1, %rd18;
	ld.global.u32 	%r31, [%rd19];
	add.s32 	%r32, %r31, %r30;
	st.global.u32 	[%rd19], %r32;
$L__BB2_6:
	ret;

}
	// .globl	_Z9kernel_prPii
.visible .entry _Z9kernel_prPii(
	.param .u64 .ptr .align 1 _Z9kernel_prPii_param_0,
	.param .u32 _Z9kernel_prPii_param_1
)
{
	.reg .pred 	%p<16>;
	.reg .b32 	%r<104>;
	.reg .b64 	%rd<38>;

	ld.param.u64 	%rd4, [_Z9kernel_prPii_param_0];
	ld.param.u32 	%r26, [_Z9kernel_prPii_param_1];
	cvta.to.global.u64 	%rd1, %rd4;
	mov.u32 	%r27, %tid.x;
	mov.u32 	%r2, %ctaid.x;
	setp.ne.s32 	%p1, %r2, 0;
	setp.gt.u32 	%p2, %r27, 63;
	or.pred  	%p3, %p1, %p2;
	setp.lt.s32 	%p4, %r26, 2;
	or.pred  	%p5, %p3, %p4;
	@%p5 bra 	$L__BB3_13;
	add.s32 	%r3, %r26, -1;
	add.s32 	%r29, %r26, -2;
	and.b32  	%r4, %r3, 7;
	setp.lt.u32 	%p6, %r29, 7;
	mov.b32 	%r100, 1;
	@%p6 bra 	$L__BB3_5;
	and.b32  	%r31, %r3, -8;
	neg.s32 	%r98, %r31;
	add.s32 	%r96, %r27, 512;
	mov.b32 	%r97, 0;
$L__BB3_3:
	.pragma "nounroll";
	add.s32 	%r32, %r96, -256;
	add.s32 	%r33, %r96, -512;
	mul.wide.s32 	%rd5, %r33, 4;
	add.s64 	%rd6, %rd1, %rd5;
	ld.global.u32 	%r34, [%rd6];
	ld.global.u32 	%r35, [%rd6+256];
	add.s32 	%r36, %r35, %r34;
	st.global.u32 	[%rd6+256], %r36;
	ld.global.u32 	%r37, [%rd6+512];
	add.s32 	%r38, %r37, %r36;
	st.global.u32 	[%rd6+512], %r38;
	ld.global.u32 	%r39, [%rd6+768];
	add.s32 	%r40, %r39, %r38;
	st.global.u32 	[%rd6+768], %r40;
	mul.wide.u32 	%rd7, %r32, 4;
	add.s64 	%rd8, %rd1, %rd7;
	ld.global.u32 	%r41, [%rd8];
	add.s32 	%r42, %r41, %r40;
	st.global.u32 	[%rd8], %r42;
	add.s32 	%r43, %r96, -192;
	mul.wide.u32 	%rd9, %r43, 4;
	add.s64 	%rd10, %rd1, %rd9;
	ld.global.u32 	%r44, [%rd10];
	add.s32 	%r45, %r44, %r42;
	st.global.u32 	[%rd10], %r45;
	add.s32 	%r46, %r96, -128;
	mul.wide.u32 	%rd11, %r46, 4;
	add.s64 	%rd12, %rd1, %rd11;
	ld.global.u32 	%r47, [%rd12];
	add.s32 	%r48, %r47, %r45;
	st.global.u32 	[%rd12], %r48;
	add.s32 	%r49, %r96, -64;
	mul.wide.u32 	%rd13, %r49, 4;
	add.s64 	%rd14, %rd1, %rd13;
	ld.global.u32 	%r50, [%rd14];
	add.s32 	%r51, %r50, %r48;
	st.global.u32 	[%rd14], %r51;
	mul.wide.u32 	%rd15, %r96, 4;
	add.s64 	%rd16, %rd1, %rd15;
	ld.global.u32 	%r52, [%rd16];
	add.s32 	%r53, %r52, %r51;
	st.global.u32 	[%rd16], %r53;
	add.s32 	%r98, %r98, 8;
	add.s32 	%r97, %r97, 8;
	add.s32 	%r96, %r96, 512;
	setp.ne.s32 	%p7, %r98, 0;
	@%p7 bra 	$L__BB3_3;
	add.s32 	%r100, %r97, 1;
$L__BB3_5:
	setp.eq.s32 	%p8, %r4, 0;
	@%p8 bra 	$L__BB3_13;
	and.b32  	%r15, %r3, 3;
	setp.lt.u32 	%p9, %r4, 4;
	@%p9 bra 	$L__BB3_8;
	shl.b32 	%r54, %r100, 6;
	add.s32 	%r55, %r54, %r27;
	add.s32 	%r56, %r55, -64;
	mul.wide.s32 	%rd17, %r56, 4;
	add.s64 	%rd18, %rd1, %rd17;
	ld.global.u32 	%r57, [%rd18];
	mul.wide.u32 	%rd19, %r55, 4;
	add.s64 	%rd20, %rd1, %rd19;
	ld.global.u32 	%r58, [%rd20];
	add.s32 	%r59, %r58, %r57;
	st.global.u32 	[%rd20], %r59;
	add.s32 	%r60, %r55, 64;
	mul.wide.u32 	%rd21, %r60, 4;
	add.s64 	%rd22, %rd1, %rd21;
	ld.global.u32 	%r61, [%rd22];
	add.s32 	%r62, %r61, %r59;
	st.global.u32 	[%rd22], %r62;
	add.s32 	%r63, %r55, 128;
	mul.wide.u32 	%rd23, %r63, 4;
	add.s64 	%rd24, %rd1, %rd23;
	ld.global.u32 	%r64, [%rd24];
	add.s32 	%r65, %r64, %r62;
	st.global.u32 	[%rd24], %r65;
	add.s32 	%r66, %r55, 192;
	mul.wide.u32 	%rd25, %r66, 4;
	add.s64 	%rd26, %rd1, %rd25;
	ld.global.u32 	%r67, [%rd26];
	add.s32 	%r68, %r67, %r65;
	st.global.u32 	[%rd26], %r68;
	add.s32 	%r100, %r100, 4;
$L__BB3_8:
	setp.eq.s32 	%p10, %r15, 0;
	@%p10 bra 	$L__BB3_13;
	setp.eq.s32 	%p11, %r15, 1;
	@%p11 bra 	$L__BB3_11;
	shl.b32 	%r69, %r100, 6;
	add.s32 	%r70, %r69, %r27;
	add.s32 	%r71, %r70, -64;
	mul.wide.s32 	%rd27, %r71, 4;
	add.s64 	%rd28, %rd1, %rd27;
	ld.global.u32 	%r72, [%rd28];
	mul.wide.u32 	%rd29, %r70, 4;
	add.s64 	%rd30, %rd1, %rd29;
	ld.global.u32 	%r73, [%rd30];
	add.s32 	%r74, %r73, %r72;
	st.global.u32 	[%rd30], %r74;
	add.s32 	%r75, %r70, 64;
	mul.wide.u32 	%rd31, %r75, 4;
	add.s64 	%rd32, %rd1, %rd31;
	ld.global.u32 	%r76, [%rd32];
	add.s32 	%r77, %r76, %r74;
	st.global.u32 	[%rd32], %r77;
	add.s32 	%r100, %r100, 2;
$L__BB3_11:
	and.b32  	%r78, %r3, 1;
	setp.eq.b32 	%p12, %r78, 1;
	not.pred 	%p13, %p12;
	@%p13 bra 	$L__BB3_13;
	shl.b32 	%r79, %r100, 6;
	add.s32 	%r80, %r79, %r27;
	add.s32 	%r81, %r80, -64;
	mul.wide.s32 	%rd33, %r81, 4;
	add.s64 	%rd34, %rd1, %rd33;
	ld.global.u32 	%r82, [%rd34];
	mul.wide.u32 	%rd35, %r80, 4;
	add.s64 	%rd36, %rd1, %rd35;
	ld.global.u32 	%r83, [%rd36];
	add.s32 	%r84, %r83, %r82;
	st.global.u32 	[%rd36], %r84;
$L__BB3_13:
	bar.sync 	0;
	or.b32  	%r85, %r27, %r2;
	setp.ne.s32 	%p14, %r85, 0;
	@%p14 bra 	$L__BB3_17;
	shl.b32 	%r87, %r26, 6;
	add.s64 	%rd2, %rd1, 8;
	add.s32 	%r102, %r87, -64;
	mov.b32 	%r103, 0;
$L__BB3_15:
	mul.wide.s32 	%rd37, %r102, 4;
	add.s64 	%rd3, %rd2, %rd37;
	ld.global.u32 	%r88, [%rd3+-8];
	ld.global.u32 	%r89, [%rd3+-4];
	add.s32 	%r90, %r89, %r88;
	st.global.u32 	[%rd3+-4], %r90;
	ld.global.u32 	%r91, [%rd3];
	add.s32 	%r92, %r91, %r90;
	st.global.u32 	[%rd3], %r92;
	ld.global.u32 	%r93, [%rd3+4];
	add.s32 	%r23, %r93, %r92;
	st.global.u32 	[%rd3+4], %r23;
	setp.eq.s32 	%p15, %r103, 60;
	@%p15 bra 	$L__BB3_17;
	ld.global.u32 	%r94, [%rd3+8];
	add.s32 	%r95, %r94, %r23;
	st.global.u32 	[%rd3+8], %r95;
	add.s32 	%r103, %r103, 4;
	add.s32 	%r102, %r102, 4;
	bra.uni 	$L__BB3_15;
$L__BB3_17:
	ret;

}
	// .globl	_Z12kernel_remapPiS_i
.visible .entry _Z12kernel_remapPiS_i(
	.param .u64 .ptr .align 1 _Z12kernel_remapPiS_i_param_0,
	.param .u64 .ptr .align 1 _Z12kernel_remapPiS_i_param_1,
	.param .u32 _Z12kernel_remapPiS_i_param_2
)
{
	.reg .pred 	%p<2>;
	.reg .b32 	%r<7>;
	.reg .b64 	%rd<8>;

	ld.param.u64 	%rd1, [_Z12kernel_remapPiS_i_param_0];
	ld.param.u64 	%rd2, [_Z12kernel_remapPiS_i_param_1];
	ld.param.u32 	%r2, [_Z12kernel_remapPiS_i_param_2];
	mov.u32 	%r3, %ctaid.x;
	mov.u32 	%r4, %ntid.x;
	mov.u32 	%r5, %tid.x;
	mad.lo.s32 	%r1, %r3, %r4, %r5;
	setp.ge.s32 	%p1, %r1, %r2;
	@%p1 bra 	$L__BB4_2;
	cvta.to.global.u64 	%rd3, %rd1;
	cvta.to.global.u64 	%rd4, %rd2;
	mul.wide.s32 	%rd5, %r1, 4;
	add.s64 	%rd6, %rd3, %rd5;
	ld.global.u32 	%r6, [%rd6];
	add.s64 	%rd7, %rd4, %rd5;
	st.global.u32 	[%rd7], %r6;
$L__BB4_2:
	ret;

}
	// .globl	_Z6remap2PiS_S_i
.visible .entry _Z6remap2PiS_S_i(
	.param .u64 .ptr .align 1 _Z6remap2PiS_S_i_param_0,
	.param .u64 .ptr .align 1 _Z6remap2PiS_S_i_param_1,
	.param .u64 .ptr .align 1 _Z6remap2PiS_S_i_param_2,
	.param .u32 _Z6remap2PiS_S_i_param_3
)
{
	.reg .pred 	%p<2>;
	.reg .b32 	%r<8>;
	.reg .b64 	%rd<12>;

	ld.param.u64 	%rd1, [_Z6remap2PiS_S_i_param_0];
	ld.param.u64 	%rd2, [_Z6remap2PiS_S_i_param_1];
	ld.param.u64 	%rd3, [_Z6remap2PiS_S_i_param_2];
	ld.param.u32 	%r2, [_Z6remap2PiS_S_i_param_3];
	mov.u32 	%r3, %ctaid.x;
	mov.u32 	%r4, %ntid.x;
	mov.u32 	%r5, %tid.x;
	mad.lo.s32 	%r1, %r3, %r4, %r5;
	setp.ge.s32 	%p1, %r1, %r2;
	@%p1 bra 	$L__BB5_2;
	cvta.to.global.u64 	%rd4, %rd2;
	cvta.to.global.u64 	%rd5, %rd3;
	cvta.to.global.u64 	%rd6, %rd1;
	mul.wide.s32 	%rd7, %r1, 4;
	add.s64 	%rd8, %rd4, %rd7;
	ld.global.u32 	%r6, [%rd8];
	add.s64 	%rd9, %rd5, %rd7;
	ld.global.u32 	%r7, [%rd9];
	mul.wide.s32 	%rd10, %r7, 4;
	add.s64 	%rd11, %rd6, %rd10;
	st.global.u32 	[%rd11], %r6;
$L__BB5_2:
	ret;

}


// ===== COMPILED SASS (sm_100) =====

	.target	sm_100

	.elftype	@"ET_EXEC"


//--------------------- .note.nv.tkinfo           --------------------------
	.section	.note.nv.tkinfo,"",@"SHT_NOTE"
	.sectionflags	@"SHF_NOTE_NV_TKINFO"
	.tkinfo
        /*0018*/ 	.word	0x00000002
        /*0030*/ 	.string	""
        /*0030*/ 	.string	"ptxas"
        /*0030*/ 	.string	"Cuda compilation tools, release 13.0, V13.0.88"
        /*0030*/ 	.string	"Build cuda_13.0.r13.0/compiler.36424714_0"
        /*0030*/ 	.string	"-arch sm_100 -m 64 "



//--------------------- .note.nv.cuinfo           --------------------------
	.section	.note.nv.cuinfo,"",@"SHT_NOTE"
	.sectionflags	@"SHF_NOTE_NV_CUINFO"
        /*0018*/ 	.short	0x0002
        /*001a*/ 	.short	0x0064
        /*001c*/ 	.short	0x0082
	.zero		2


//--------------------- .nv.info                  --------------------------
	.section	.nv.info,"",@"SHT_CUDA_INFO"
	.align	4


	//----- nvinfo : EIATTR_REGCOUNT
	.align		4
        /*0000*/ 	.byte	0x04, 0x2f
        /*0002*/ 	.short	(.L_1 - .L_0)
	.align		4
.L_0:
        /*0004*/ 	.word	index@(_Z11kernel_initPcPii)
        /*0008*/ 	.word	0x0000001f


	//----- nvinfo : EIATTR_FRAME_SIZE
	.align		4
.L_1:
        /*000c*/ 	.byte	0x04, 0x11
        /*000e*/ 	.short	(.L_3 - .L_2)
	.align		4
.L_2:
        /*0010*/ 	.word	index@(_Z11kernel_initPcPii)
        /*0014*/ 	.word	0x00000000


	//----- nvinfo : EIATTR_REGCOUNT
	.align		4
.L_3:
        /*0018*/ 	.byte	0x04, 0x2f
        /*001a*/ 	.short	(.L_5 - .L_4)
	.align		4
.L_4:
        /*001c*/ 	.word	index@(_Z23kernel_block_prefix_sumPcPiS0_S0_ii)
        /*0020*/ 	.word	0x00000020


	//----- nvinfo : EIATTR_FRAME_SIZE
	.align		4
.L_5:
        /*0024*/ 	.byte	0x04, 0x11
        /*0026*/ 	.short	(.L_7 - .L_6)
	.align		4
.L_6:
        /*0028*/ 	.word	index@(_Z23kernel_block_prefix_sumPcPiS0_S0_ii)
        /*002c*/ 	.word	0x00000000


	//----- nvinfo : EIATTR_REGCOUNT
	.align		4
.L_7:
        /*0030*/ 	.byte	0x04, 0x2f
        /*0032*/ 	.short	(.L_9 - .L_8)
	.align		4
.L_8:
        /*0034*/ 	.word	index@(_Z19kernel_addBlockSumsPcPiS0_S0_ii)
        /*0038*/ 	.word	0x0000000e


	//----- nvinfo : EIATTR_FRAME_SIZE
	.align		4
.L_9:
        /*003c*/ 	.byte	0x04, 0x11
        /*003e*/ 	.short	(.L_11 - .L_10)
	.align		4
.L_10:
        /*0040*/ 	.word	index@(_Z19kernel_addBlockSumsPcPiS0_S0_ii)
        /*0044*/ 	.word	0x00000000


	//----- nvinfo : EIATTR_REGCOUNT
	.align		4
.L_11:
        /*0048*/ 	.byte	0x04, 0x2f
        /*004a*/ 	.short	(.L_13 - .L_12)
	.align		4
.L_12:
        /*004c*/ 	.word	index@(_Z9kernel_prPii)
        /*0050*/ 	.word	0x0000001e


	//----- nvinfo : EIATTR_FRAME_SIZE
	.align		4
.L_13:
        /*0054*/ 	.byte	0x04, 0x11
        /*0056*/ 	.short	(.L_15 - .L_14)
	.align		4
.L_14:
        /*0058*/ 	.word	index@(_Z9kernel_prPii)
        /*005c*/ 	.word	0x00000000


	//----- nvinfo : EIATTR_REGCOUNT
	.align		4
.L_15:
        /*0060*/ 	.byte	0x04, 0x2f
        /*0062*/ 	.short	(.L_17 - .L_16)
	.align		4
.L_16:
        /*0064*/ 	.word	index@(_Z12kernel_remapPiS_i)
        /*0068*/ 	.word	0x0000000a


	//----- nvinfo : EIATTR_FRAME_SIZE
	.align		4
.L_17:
        /*006c*/ 	.byte	0x04, 0x11
        /*006e*/ 	.short	(.L_19 - .L_18)
	.align		4
.L_18:
        /*0070*/ 	.word	index@(_Z12kernel_remapPiS_i)
        /*0074*/ 	.word	0x00000000


	//----- nvinfo : EIATTR_REGCOUNT
	.align		4
.L_19:
        /*0078*/ 	.byte	0x04, 0x2f
        /*007a*/ 	.short	(.L_21 - .L_20)
	.align		4
.L_20:
        /*007c*/ 	.word	index@(_Z6remap2PiS_S_i)
        /*0080*/ 	.word	0x0000000a


	//----- nvinfo : EIATTR_FRAME_SIZE
	.align		4
.L_21:
        /*0084*/ 	.byte	0x04, 0x11
        /*0086*/ 	.short	(.L_23 - .L_22)
	.align		4
.L_22:
        /*0088*/ 	.word	index@(_Z6remap2PiS_S_i)
        /*008c*/ 	.word	0x00000000


	//----- nvinfo : EIATTR_MIN_STACK_SIZE
	.align		4
.L_23:
        /*0090*/ 	.byte	0x04, 0x12
        /*0092*/ 	.short	(.L_25 - .L_24)
	.align		4
.L_24:
        /*0094*/ 	.word	index@(_Z6remap2PiS_S_i)
        /*0098*/ 	.word	0x00000000


	//----- nvinfo : EIATTR_MIN_STACK_SIZE
	.align		4
.L_25:
        /*009c*/ 	.byte	0x04, 0x12
        /*009e*/ 	.short	(.L_27 - .L_26)
	.align		4
.L_26:
        /*00a0*/ 	.word	index@(_Z12kernel_remapPiS_i)
        /*00a4*/ 	.word	0x00000000


	//----- nvinfo : EIATTR_MIN_STACK_SIZE
	.align		4
.L_27:
        /*00a8*/ 	.byte	0x04, 0x12
        /*00aa*/ 	.short	(.L_29 - .L_28)
	.align		4
.L_28:
        /*00ac*/ 	.word	index@(_Z9kernel_prPii)
        /*00b0*/ 	.word	0x00000000


	//----- nvinfo : EIATTR_MIN_STACK_SIZE
	.align		4
.L_29:
        /*00b4*/ 	.byte	0x04, 0x12
        /*00b6*/ 	.short	(.L_31 - .L_30)
	.align		4
.L_30:
        /*00b8*/ 	.word	index@(_Z19kernel_addBlockSumsPcPiS0_S0_ii)
        /*00bc*/ 	.word	0x00000000


	//----- nvinfo : EIATTR_MIN_STACK_SIZE
	.align		4
.L_31:
        /*00c0*/ 	.byte	0x04, 0x12
        /*00c2*/ 	.short	(.L_33 - .L_32)
	.align		4
.L_32:
        /*00c4*/ 	.word	index@(_Z23kernel_block_prefix_sumPcPiS0_S0_ii)
        /*00c8*/ 	.word	0x00000000


	//----- nvinfo : EIATTR_MIN_STACK_SIZE
	.align		4
.L_33:
        /*00cc*/ 	.byte	0x04, 0x12
        /*00ce*/ 	.short	(.L_35 - .L_34)
	.align		4
.L_34:
        /*00d0*/ 	.word	index@(_Z11kernel_initPcPii)
        /*00d4*/ 	.word	0x00000000
.L_35:


//--------------------- .nv.compat                --------------------------
	.section	.nv.compat,"",@"SHT_CUDA_COMPAT_INFO"
	.align	4
        /*0000*/ 	.byte	0x02, 0x09, 0x00, 0x00, 0x02, 0x02, 0x01, 0x00, 0x02, 0x05, 0x05, 0x00, 0x03, 0x07, 0x01, 0x01
        /*0010*/ 	.byte	0x02, 0x03, 0x00, 0x00, 0x02, 0x06, 0x01, 0x00, 0x04, 0x0b, 0x08, 0x00, 0x09, 0x00, 0x00, 0x00
        /*0020*/ 	.byte	0x00, 0x00, 0x00, 0x00


//--------------------- .nv.info._Z6remap2PiS_S_i --------------------------
	.section	.nv.info._Z6remap2PiS_S_i,"",@"SHT_CUDA_INFO"
	.sectionflags	@""
	.align	4


	//----- nvinfo : EIATTR_CUDA_API_VERSION
	.align		4
        /*0000*/ 	.byte	0x04, 0x37
        /*0002*/ 	.short	(.L_37 - .L_36)
.L_36:
        /*0004*/ 	.word	0x00000082


	//----- nvinfo : EIATTR_KPARAM_INFO
	.align		4
.L_37:
        /*0008*/ 	.byte	0x04, 0x17
        /*000a*/ 	.short	(.L_39 - .L_38)
.L_38:
        /*000c*/ 	.word	0x00000000
        /*0010*/ 	.short	0x0003
        /*0012*/ 	.short	0x0018
        /*0014*/ 	.byte	0x00, 0xf0, 0x11, 0x00


	//----- nvinfo : EIATTR_KPARAM_INFO
	.align		4
.L_39:
        /*0018*/ 	.byte	0x04, 0x17
        /*001a*/ 	.short	(.L_41 - .L_40)
.L_40:
        /*001c*/ 	.word	0x00000000
        /*0020*/ 	.short	0x0002
        /*0022*/ 	.short	0x0010
        /*0024*/ 	.byte	0x00, 0xf5, 0x21, 0x00


	//----- nvinfo : EIATTR_KPARAM_INFO
	.align		4
.L_41:
        /*0028*/ 	.byte	0x04, 0x17
        /*002a*/ 	.short	(.L_43 - .L_42)
.L_42:
        /*002c*/ 	.word	0x00000000
        /*0030*/ 	.short	0x0001
        /*0032*/ 	.short	0x0008
        /*0034*/ 	.byte	0x00, 0xf5, 0x21, 0x00


	//----- nvinfo : EIATTR_KPARAM_INFO
	.align		4
.L_43:
        /*0038*/ 	.byte	0x04, 0x17
        /*003a*/ 	.short	(.L_45 - .L_44)
.L_44:
        /*003c*/ 	.word	0x00000000
        /*0040*/ 	.short	0x0000
        /*0042*/ 	.short	0x0000
        /*0044*/ 	.byte	0x00, 0xf5, 0x21, 0x00


	//----- nvinfo : EIATTR_SPARSE_MMA_MASK
	.align		4
.L_45:
        /*0048*/ 	.byte	0x03, 0x50
        /*004a*/ 	.short	0x0000


	//----- nvinfo : EIATTR_MAXREG_COUNT
	.align		4
        /*004c*/ 	.byte	0x03, 0x1b
        /*004e*/ 	.short	0x00ff


	//----- nvinfo : EIATTR_MERCURY_ISA_VERSION
	.align		4
        /*0050*/ 	.byte	0x03, 0x5f
        /*0052*/ 	.short	0x0101


	//----- nvinfo : EIATTR_VRC_CTA_INIT_COUNT
	.align		4
        /*0054*/ 	.byte	0x02, 0x4a
	.zero		1
	.zero		1


	//----- nvinfo : EIATTR_EXIT_INSTR_OFFSETS
	.align		4
        /*0058*/ 	.byte	0x04, 0x1c
        /*005a*/ 	.short	(.L_47 - .L_46)


	//   ....[0]....
.L_46:
        /*005c*/ 	.word	0x00000070


	//   ....[1]....
        /*0060*/ 	.word	0x00000120


	//----- nvinfo : EIATTR_CBANK_PARAM_SIZE
	.align		4
.L_47:
        /*0064*/ 	.byte	0x03, 0x19
        /*0066*/ 	.short	0x001c


	//----- nvinfo : EIATTR_PARAM_CBANK
	.align		4
        /*0068*/ 	.byte	0x04, 0x0a
        /*006a*/ 	.short	(.L_49 - .L_48)
	.align		4
.L_48:
        /*006c*/ 	.word	index@(.nv.constant0._Z6remap2PiS_S_i)
        /*0070*/ 	.short	0x0380
        /*0072*/ 	.short	0x001c


	//----- nvinfo : EIATTR_SW_WAR
	.align		4
.L_49:
        /*0074*/ 	.byte	0x04, 0x36
        /*0076*/ 	.short	(.L_51 - .L_50)
.L_50:
        /*0078*/ 	.word	0x00000008
.L_51:


//--------------------- .nv.info._Z12kernel_remapPiS_i --------------------------
	.section	.nv.info._Z12kernel_remapPiS_i,"",@"SHT_CUDA_INFO"
	.sectionflags	@""
	.align	4


	//----- nvinfo : EIATTR_CUDA_API_VERSION
	.align		4
        /*0000*/ 	.byte	0x04, 0x37
        /*0002*/ 	.short	(.L_53 - .L_52)
.L_52:
        /*0004*/ 	.word	0x00000082


	//----- nvinfo : EIATTR_KPARAM_INFO
	.align		4
.L_53:
        /*0008*/ 	.byte	0x04, 0x17
        /*000a*/ 	.short	(.L_55 - .L_54)
.L_54:
        /*000c*/ 	.word	0x00000000
        /*0010*/ 	.short	0x0002
        /*0012*/ 	.short	0x0010
        /*0014*/ 	.byte	0x00, 0xf0, 0x11, 0x00


	//----- nvinfo : EIATTR_KPARAM_INFO
	.align		4
.L_55:
        /*0018*/ 	.byte	0x04, 0x17
        /*001a*/ 	.short	(.L_57 - .L_56)
.L_56:
        /*001c*/ 	.word	0x00000000
        /*0020*/ 	.short	0x0001
        /*0022*/ 	.short	0x0008
        /*0024*/ 	.byte	0x00, 0xf5, 0x21, 0x00


	//----- nvinfo : EIATTR_KPARAM_INFO
	.align		4
.L_57:
        /*0028*/ 	.byte	0x04, 0x17
        /*002a*/ 	.short	(.L_59 - .L_58)
.L_58:
        /*002c*/ 	.word	0x00000000
        /*0030*/ 	.short	0x0000
        /*0032*/ 	.short	0x0000
        /*0034*/ 	.byte	0x00, 0xf5, 0x21, 0x00


	//----- nvinfo : EIATTR_SPARSE_MMA_MASK
	.align		4
.L_59:
        /*0038*/ 	.byte	0x03, 0x50
        /*003a*/ 	.short	0x0000


	//----- nvinfo : EIATTR_MAXREG_COUNT
	.align		4
        /*003c*/ 	.byte	0x03, 0x1b
        /*003e*/ 	.short	0x00ff


	//----- nvinfo : EIATTR_MERCURY_ISA_VERSION
	.align		4
        /*0040*/ 	.byte	0x03, 0x5f
        /*0042*/ 	.short	0x0101


	//----- nvinfo : EIATTR_VRC_CTA_INIT_COUNT
	.align		4
        /*0044*/ 	.byte	0x02, 0x4a
	.zero		1
	.zero		1


	//----- nvinfo : EIATTR_EXIT_INSTR_OFFSETS
	.align		4
        /*0048*/ 	.byte	0x04, 0x1c
        /*004a*/ 	.short	(.L_61 - .L_60)


	//   ....[0]....
.L_60:
        /*004c*/ 	.word	0x00000070


	//   ....[1]....
        /*0050*/ 	.word	0x000000f0


	//----- nvinfo : EIATTR_CBANK_PARAM_SIZE
	.align		4
.L_61:
        /*0054*/ 	.byte	0x03, 0x19
        /*0056*/ 	.short	0x0014


	//----- nvinfo : EIATTR_PARAM_CBANK
	.align		4
        /*0058*/ 	.byte	0x04, 0x0a
        /*005a*/ 	.short	(.L_63 - .L_62)
	.align		4
.L_62:
        /*005c*/ 	.word	index@(.nv.constant0._Z12kernel_remapPiS_i)
        /*0060*/ 	.short	0x0380
        /*0062*/ 	.short	0x0014


	//----- nvinfo : EIATTR_SW_WAR
	.align		4
.L_63:
        /*0064*/ 	.byte	0x04, 0x36
        /*0066*/ 	.short	(.L_65 - .L_64)
.L_64:
        /*0068*/ 	.word	0x00000008
.L_65:


//--------------------- .nv.info._Z9kernel_prPii  --------------------------
	.section	.nv.info._Z9kernel_prPii,"",@"SHT_CUDA_INFO"
	.sectionflags	@""
	.align	4


	//----- nvinfo : EIATTR_CUDA_API_VERSION
	.align		4
        /*0000*/ 	.byte	0x04, 0x37
        /*0002*/ 	.short	(.L_67 - .L_66)
.L_66:
        /*0004*/ 	.word	0x00000082


	//----- nvinfo : EIATTR_KPARAM_INFO
	.align		4
.L_67:
        /*0008*/ 	.byte	0x04, 0x17
        /*000a*/ 	.short	(.L_69 - .L_68)
.L_68:
        /*000c*/ 	.word	0x00000000
        /*0010*/ 	.short	0x0001
        /*0012*/ 	.short	0x0008
        /*0014*/ 	.byte	0x00, 0xf0, 0x11, 0x00


	//----- nvinfo : EIATTR_KPARAM_INFO
	.align		4
.L_69:
        /*0018*/ 	.byte	0x04, 0x17
        /*001a*/ 	.short	(.L_71 - .L_70)
.L_70:
        /*001c*/ 	.word	0x00000000
        /*0020*/ 	.short	0x0000
        /*0022*/ 	.short	0x0000
        /*0024*/ 	.byte	0x00, 0xf5, 0x21, 0x00


	//----- nvinfo : EIATTR_SPARSE_MMA_MASK
	.align		4
.L_71:
        /*0028*/ 	.byte	0x03, 0x50
        /*002a*/ 	.short	0x0000


	//----- nvinfo : EIATTR_MAXREG_COUNT
	.align		4
        /*002c*/ 	.byte	0x03, 0x1b
        /*002e*/ 	.short	0x00ff


	//----- nvinfo : EIATTR_NUM_BARRIERS
	.align		4
        /*0030*/ 	.byte	0x02, 0x4c
        /*0032*/ 	.byte	0x01
	.zero		1


	//----- nvinfo : EIATTR_MERCURY_ISA_VERSION
	.align		4
        /*0034*/ 	.byte	0x03, 0x5f
        /*0036*/ 	.short	0x0101


	//----- nvinfo : EIATTR_VRC_CTA_INIT_COUNT
	.align		4
        /*0038*/ 	.byte	0x02, 0x4a
	.zero		1
	.zero		1


	//----- nvinfo : EIATTR_EXIT_INSTR_OFFSETS
	.align		4
        /*003c*/ 	.byte	0x04, 0x1c
        /*003e*/ 	.short	(.L_73 - .L_72)


	//   ....[0]....
.L_72:
        /*0040*/ 	.word	0x000007d0


	//   ....[1]....
        /*0044*/ 	.word	0x000016e0


	//----- nvinfo : EIATTR_CRS_STACK_SIZE
	.align		4
.L_73:
        /*0048*/ 	.byte	0x04, 0x1e
        /*004a*/ 	.short	(.L_75 - .L_74)
.L_74:
        /*004c*/ 	.word	0x00000000


	//----- nvinfo : EIATTR_CBANK_PARAM_SIZE
	.align		4
.L_75:
        /*0050*/ 	.byte	0x03, 0x19
        /*0052*/ 	.short	0x000c


	//----- nvinfo : EIATTR_PARAM_CBANK
	.align		4
        /*0054*/ 	.byte	0x04, 0x0a
        /*0056*/ 	.short	(.L_77 - .L_76)
	.align		4
.L_76:
        /*0058*/ 	.word	index@(.nv.constant0._Z9kernel_prPii)
        /*005c*/ 	.short	0x0380
        /*005e*/ 	.short	0x000c


	//----- nvinfo : EIATTR_SW_WAR
	.align		4
.L_77:
        /*0060*/ 	.byte	0x04, 0x36
        /*0062*/ 	.short	(.L_79 - .L_78)
.L_78:
        /*0064*/ 	.word	0x00000008
.L_79:


//--------------------- .nv.info._Z19kernel_addBlockSumsPcPiS0_S0_ii --------------------------
	.section	.nv.info._Z19kernel_addBlockSumsPcPiS0_S0_ii,"",@"SHT_CUDA_INFO"
	.sectionflags	@""
	.align	4


	//----- nvinfo : EIATTR_CUDA_API_VERSION
	.align		4
        /*0000*/ 	.byte	0x04, 0x37
        /*0002*/ 	.short	(.L_81 - .L_80)
.L_80:
        /*0004*/ 	.word	0x00000082


	//----- nvinfo : EIATTR_KPARAM_INFO
	.align		4
.L_81:
        /*0008*/ 	.byte	0x04, 0x17
        /*000a*/ 	.short	(.L_83 - .L_82)
.L_82:
        /*000c*/ 	.word	0x00000000
        /*0010*/ 	.short	0x0005
        /*0012*/ 	.short	0x0024
        /*0014*/ 	.byte	0x00, 0xf0, 0x11, 0x00


	//----- nvinfo : EIATTR_KPARAM_INFO
	.align		4
.L_83:
        /*0018*/ 	.byte	0x04, 0x17
        /*001a*/ 	.short	(.L_85 - .L_84)
.L_84:
        /*001c*/ 	.word	0x00000000
        /*0020*/ 	.short	0x0004
        /*0022*/ 	.short	0x0020
        /*0024*/ 	.byte	0x00, 0xf0, 0x11, 0x00


	//----- nvinfo : EIATTR_KPARAM_INFO
	.align		4
.L_85:
        /*0028*/ 	.byte	0x04, 0x17
        /*002a*/ 	.short	(.L_87 - .L_86)
.L_86:
        /*002c*/ 	.word	0x00000000
        /*0030*/ 	.short	0x0003
        /*0032*/ 	.short	0x0018
        /*0034*/ 	.byte	0x00, 0xf5, 0x21, 0x00


	//----- nvinfo : EIATTR_KPARAM_INFO
	.align		4
.L_87:
        /*0038*/ 	.byte	0x04, 0x17
        /*003a*/ 	.short	(.L_89 - .L_88)
.L_88:
        /*003c*/ 	.word	0x00000000
        /*0040*/ 	.short	0x0002
        /*0042*/ 	.short	0x0010
        /*0044*/ 	.byte	0x00, 0xf5, 0x21, 0x00


	//----- nvinfo : EIATTR_KPARAM_INFO
	.align		4
.L_89:
        /*0048*/ 	.byte	0x04, 0x17
        /*004a*/ 	.short	(.L_91 - .L_90)
.L_90:
        /*004c*/ 	.word	0x00000000
        /*0050*/ 	.short	0x0001
        /*0052*/ 	.short	0x0008
        /*0054*/ 	.byte	0x00, 0xf5, 0x21, 0x00


	//----- nvinfo : EIATTR_KPARAM_INFO
	.align		4
.L_91:
        /*0058*/ 	.byte	0x04, 0x17
        /*005a*/ 	.short	(.L_93 - .L_92)
.L_92:
        /*005c*/ 	.word	0x00000000
        /*0060*/ 	.short	0x0000
        /*0062*/ 	.short	0x0000
        /*0064*/ 	.byte	0x00, 0xf5, 0x21, 0x00


	//----- nvinfo : EIATTR_SPARSE_MMA_MASK
	.align		4
.L_93:
        /*0068*/ 	.byte	0x03, 0x50
        /*006a*/ 	.short	0x0000


	//----- nvinfo : EIATTR_MAXREG_COUNT
	.align		4
        /*006c*/ 	.byte	0x03, 0x1b
        /*006e*/ 	.short	0x00ff


	//----- nvinfo : EIATTR_NUM_BARRIERS
	.align		4
        /*0070*/ 	.byte	0x02, 0x4c
        /*0072*/ 	.byte	0x01
	.zero		1


	//----- nvinfo : EIATTR_MERCURY_ISA_VERSION
	.align		4
        /*0074*/ 	.byte	0x03, 0x5f
        /*0076*/ 	.short	0x0101


	//----- nvinfo : EIATTR_VRC_CTA_INIT_COUNT
	.align		4
        /*0078*/ 	.byte	0x02, 0x4a
	.zero		1
	.zero		1


	//----- nvinfo : EIATTR_EXIT_INSTR_OFFSETS
	.align		4
        /*007c*/ 	.byte	0x04, 0x1c
        /*007e*/ 	.short	(.L_95 - .L_94)


	//   ....[0]....
.L_94:
        /*0080*/ 	.word	0x00000310


	//   ....[1]....
        /*0084*/ 	.word	0x000003c0


	//----- nvinfo : EIATTR_CRS_STACK_SIZE
	.align		4
.L_95:
        /*0088*/ 	.byte	0x04, 0x1e
        /*008a*/ 	.short	(.L_97 - .L_96)
.L_96:
        /*008c*/ 	.word	0x00000000


	//----- nvinfo : EIATTR_CBANK_PARAM_SIZE
	.align		4
.L_97:
        /*0090*/ 	.byte	0x03, 0x19
        /*0092*/ 	.short	0x0028


	//----- nvinfo : EIATTR_PARAM_CBANK
	.align		4
        /*0094*/ 	.byte	0x04, 0x0a
        /*0096*/ 	.short	(.L_99 - .L_98)
	.align		4
.L_98:
        /*0098*/ 	.word	index@(.nv.constant0._Z19kernel_addBlockSumsPcPiS0_S0_ii)
        /*009c*/ 	.short	0x0380
        /*009e*/ 	.short	0x0028


	//----- nvinfo : EIATTR_SW_WAR
	.align		4
.L_99:
        /*00a0*/ 	.byte	0x04, 0x36
        /*00a2*/ 	.short	(.L_101 - .L_100)
.L_100:
        /*00a4*/ 	.word	0x00000008
.L_101:


//--------------------- .nv.info._Z23kernel_block_prefix_sumPcPiS0_S0_ii --------------------------
	.section	.nv.info._Z23kernel_block_prefix_sumPcPiS0_S0_ii,"",@"SHT_CUDA_INFO"
	.sectionflags	@""
	.align	4


	//----- nvinfo : EIATTR_CUDA_API_VERSION
	.align		4
        /*0000*/ 	.byte	0x04, 0x37
        /*0002*/ 	.short	(.L_103 - .L_102)
.L_102:
        /*0004*/ 	.word	0x00000082


	//----- nvinfo : EIATTR_KPARAM_INFO
	.align		4
.L_103:
        /*0008*/ 	.byte	0x04, 0x17
        /*000a*/ 	.short	(.L_105 - .L_104)
.L_104:
        /*000c*/ 	.word	0x00000000
        /*0010*/ 	.short	0x0005
        /*0012*/ 	.short	0x0024
        /*0014*/ 	.byte	0x00, 0xf0, 0x11, 0x00


	//----- nvinfo : EIATTR_KPARAM_INFO
	.align		4
.L_105:
        /*0018*/ 	.byte	0x04, 0x17
        /*001a*/ 	.short	(.L_107 - .L_106)
.L_106:
        /*001c*/ 	.word	0x00000000
        /*0020*/ 	.short	0x0004
        /*0022*/ 	.short	0x0020
        /*0024*/ 	.byte	0x00, 0xf0, 0x11, 0x00


	//----- nvinfo : EIATTR_KPARAM_INFO
	.align		4
.L_107:
        /*0028*/ 	.byte	0x04, 0x17
        /*002a*/ 	.short	(.L_109 - .L_108)
.L_108:
        /*002c*/ 	.word	0x00000000
        /*0030*/ 	.short	0x0003
        /*0032*/ 	.short	0x0018
        /*0034*/ 	.byte	0x00, 0xf5, 0x21, 0x00


	//----- nvinfo : EIATTR_KPARAM_INFO
	.align		4
.L_109:
        /*0038*/ 	.byte	0x04, 0x17
        /*003a*/ 	.short	(.L_111 - .L_110)
.L_110:
        /*003c*/ 	.word	0x00000000
        /*0040*/ 	.short	0x0002
        /*0042*/ 	.short	0x0010
        /*0044*/ 	.byte	0x00, 0xf5, 0x21, 0x00


	//----- nvinfo : EIATTR_KPARAM_INFO
	.align		4
.L_111:
        /*0048*/ 	.byte	0x04, 0x17
        /*004a*/ 	.short	(.L_113 - .L_112)
.L_112:
        /*004c*/ 	.word	0x00000000
        /*0050*/ 	.short	0x0001
        /*0052*/ 	.short	0x0008
        /*0054*/ 	.byte	0x00, 0xf5, 0x21, 0x00


	//----- nvinfo : EIATTR_KPARAM_INFO
	.align		4
.L_113:
        /*0058*/ 	.byte	0x04, 0x17
        /*005a*/ 	.short	(.L_115 - .L_114)
.L_114:
        /*005c*/ 	.word	0x00000000
        /*0060*/ 	.short	0x0000
        /*0062*/ 	.short	0x0000
        /*0064*/ 	.byte	0x00, 0xf5, 0x21, 0x00


	//----- nvinfo : EIATTR_SPARSE_MMA_MASK
	.align		4
.L_115:
        /*0068*/ 	.byte	0x03, 0x50
        /*006a*/ 	.short	0x0000


	//----- nvinfo : EIATTR_MAXREG_COUNT
	.align		4
        /*006c*/ 	.byte	0x03, 0x1b
        /*006e*/ 	.short	0x00ff


	//----- nvinfo : EIATTR_NUM_BARRIERS
	.align		4
        /*0070*/ 	.byte	0x02, 0x4c
        /*0072*/ 	.byte	0x01
	.zero		1


	//----- nvinfo : EIATTR_MERCURY_ISA_VERSION
	.align		4
        /*0074*/ 	.byte	0x03, 0x5f
        /*0076*/ 	.short	0x0101


	//----- nvinfo : EIATTR_VRC_CTA_INIT_COUNT
	.align		4
        /*0078*/ 	.byte	0x02, 0x4a
	.zero		1
	.zero		1


	//----- nvinfo : EIATTR_EXIT_INSTR_OFFSETS
	.align		4
        /*007c*/ 	.byte	0x04, 0x1c
        /*007e*/ 	.short	(.L_117 - .L_116)


	//   ....[0]....
.L_116:
        /*0080*/ 	.word	0x00002840


	//   ....[1]....
        /*0084*/ 	.word	0x000028a0


	//----- nvinfo : EIATTR_CRS_STACK_SIZE
	.align		4
.L_117:
        /*0088*/ 	.byte	0x04, 0x1e
        /*008a*/ 	.short	(.L_119 - .L_118)
.L_118:
        /*008c*/ 	.word	0x00000000


	//----- nvinfo : EIATTR_CBANK_PARAM_SIZE
	.align		4
.L_119:
        /*0090*/ 	.byte	0x03, 0x19
        /*0092*/ 	.short	0x0028


	//----- nvinfo : EIATTR_PARAM_CBANK
	.align		4
        /*0094*/ 	.byte	0x04, 0x0a
        /*0096*/ 	.short	(.L_121 - .L_120)
	.align		4
.L_120:
        /*0098*/ 	.word	index@(.nv.constant0._Z23kernel_block_prefix_sumPcPiS0_S0_ii)
        /*009c*/ 	.short	0x0380
        /*009e*/ 	.short	0x0028


	//----- nvinfo : EIATTR_SW_WAR
	.align		4
.L_121:
        /*00a0*/ 	.byte	0x04, 0x36
        /*00a2*/ 	.short	(.L_123 - .L_122)
.L_122:
        /*00a4*/ 	.word	0x00000008
.L_123:


//--------------------- .nv.info._Z11kernel_initPcPii --------------------------
	.section	.nv.info._Z11kernel_initPcPii,"",@"SHT_CUDA_INFO"
	.sectionflags	@""
	.align	4


	//----- nvinfo : EIATTR_CUDA_API_VERSION
	.align		4
        /*0000*/ 	.byte	0x04, 0x37
        /*0002*/ 	.short	(.L_125 - .L_124)
.L_124:
        /*0004*/ 	.word	0x00000082


	//----- nvinfo : EIATTR_KPARAM_INFO
	.align		4
.L_125:
        /*0008*/ 	.byte	0x04, 0x17
        /*000a*/ 	.short	(.L_127 - .L_126)
.L_126:
        /*000c*/ 	.word	0x00000000
        /*0010*/ 	.short	0x0002
        /*0012*/ 	.short	0x0010
        /*0014*/ 	.byte	0x00, 0xf0, 0x11, 0x00


	//----- nvinfo : EIATTR_KPARAM_INFO
	.align		4
.L_127:
        /*0018*/ 	.byte	0x04, 0x17
        /*001a*/ 	.short	(.L_129 - .L_128)
.L_128:
        /*001c*/ 	.word	0x00000000
        /*0020*/ 	.short	0x0001
        /*0022*/ 	.short	0x0008
        /*0024*/ 	.byte	0x00, 0xf5, 0x21, 0x00


	//----- nvinfo : EIATTR_KPARAM_INFO
	.align		4
.L_129:
        /*0028*/ 	.byte	0x04, 0x17
        /*002a*/ 	.short	(.L_131 - .L_130)
.L_130:
        /*002c*/ 	.word	0x00000000
        /*0030*/ 	.short	0x0000
        /*0032*/ 	.short	0x0000
        /*0034*/ 	.byte	0x00, 0xf5, 0x21, 0x00


	//----- nvinfo : EIATTR_SPARSE_MMA_MASK
	.align		4
.L_131:
        /*0038*/ 	.byte	0x03, 0x50
        /*003a*/ 	.short	0x0000


	//----- nvinfo : EIATTR_MAXREG_COUNT
	.align		4
        /*003c*/ 	.byte	0x03, 0x1b
        /*003e*/ 	.short	0x00ff


	//----- nvinfo : EIATTR_MERCURY_ISA_VERSION
	.align		4
        /*0040*/ 	.byte	0x03, 0x5f
        /*0042*/ 	.short	0x0101


	//----- nvinfo : EIATTR_VRC_CTA_INIT_COUNT
	.align		4
        /*0044*/ 	.byte	0x02, 0x4a
	.zero		1
	.zero		1


	//----- nvinfo : EIATTR_EXIT_INSTR_OFFSETS
	.align		4
        /*0048*/ 	.byte	0x04, 0x1c
        /*004a*/ 	.short	(.L_133 - .L_132)


	//   ....[0]....
.L_132:
        /*004c*/ 	.word	0x00000070


	//   ....[1]....
        /*0050*/ 	.word	0x00000860


	//   ....[2]....
        /*0054*/ 	.word	0x00000890


	//----- nvinfo : EIATTR_CBANK_PARAM_SIZE
	.align		4
.L_133:
        /*0058*/ 	.byte	0x03, 0x19
        /*005a*/ 	.short	0x0014


	//----- nvinfo : EIATTR_PARAM_CBANK
	.align		4
        /*005c*/ 	.byte	0x04, 0x0a
        /*005e*/ 	.short	(.L_135 - .L_134)
	.align		4
.L_134:
        /*0060*/ 	.word	index@(.nv.constant0._Z11kernel_initPcPii)
        /*0064*/ 	.short	0x0380
        /*0066*/ 	.short	0x0014


	//----- nvinfo : EIATTR_SW_WAR
	.align		4
.L_135:
        /*0068*/ 	.byte	0x04, 0x36
        /*006a*/ 	.short	(.L_137 - .L_136)
.L_136:
        /*006c*/ 	.word	0x00000008
.L_137:


//--------------------- .nv.callgraph             --------------------------
	.section	.nv.callgraph,"",@"SHT_CUDA_CALLGRAPH"
	.align	4
	.sectionentsize	8
	.align		4
        /*0000*/ 	.word	0x00000000
	.align		4
        /*0004*/ 	.word	0xffffffff
	.align		4
        /*0008*/ 	.word	0x00000000
	.align		4
        /*000c*/ 	.word	0xfffffffe
	.align		4
        /*0010*/ 	.word	0x00000000
	.align		4
        /*0014*/ 	.word	0xfffffffd
	.align		4
        /*0018*/ 	.word	0x00000000
	.align		4
        /*001c*/ 	.word	0xfffffffc


//--------------------- .text._Z6remap2PiS_S_i    --------------------------
	.section	.text._Z6remap2PiS_S_i,"ax",@progbits
	.align	128
        .global         _Z6remap2PiS_S_i
        .type           _Z6remap2PiS_S_i,@function
        .size           _Z6remap2PiS_S_i,(.L_x_25 - _Z6remap2PiS_S_i)
        .other          _Z6remap2PiS_S_i,@"STO_CUDA_ENTRY STV_DEFAULT"
_Z6remap2PiS_S_i:
.text._Z6remap2PiS_S_i:
[----:B------:R-:W-:Y:S01]  /*0000*/  LDC R1, c[0x0][0x37c] ;  /* 0x0000df00ff017b82 */ /* 0x000fe20000000800 */
[----:B------:R-:W0:Y:S07]  /*0010*/  S2R R0, SR_TID.X ;  /* 0x0000000000007919 */ /* 0x000e2e0000002100 */
[----:B------:R-:W0:Y:S01]  /*0020*/  S2UR UR4, SR_CTAID.X ;  /* 0x00000000000479c3 */ /* 0x000e220000002500 */
[----:B------:R-:W1:Y:S07]  /*0030*/  LDCU UR5, c[0x0][0x398] ;  /* 0x00007300ff0577ac */ /* 0x000e6e0008000800 */
[----:B------:R-:W0:Y:S02]  /*0040*/  LDC R7, c[0x0][0x360] ;  /* 0x0000d800ff077b82 */ /* 0x000e240000000800 */
[----:B0-----:R-:W-:-:S05]  /*0050*/  IMAD R7, R7, UR4, R0 ;  /* 0x0000000407077c24 */ /* 0x001fca000f8e0200 */
[----:B-1----:R-:W-:-:S13]  /*0060*/  ISETP.GE.AND P0, PT, R7, UR5, PT ;  /* 0x0000000507007c0c */ /* 0x002fda000bf06270 */
[----:B------:R-:W-:Y:S05]  /*0070*/  @P0 EXIT ;  /* 0x000000000000094d */ /* 0x000fea0003800000 */
[----:B------:R-:W0:Y:S01]  /*0080*/  LDC.64 R4, c[0x0][0x390] ;  /* 0x0000e400ff047b82 */ /* 0x000e220000000a00 */
[----:B------:R-:W1:Y:S07]  /*0090*/  LDCU.64 UR4, c[0x0][0x358] ;  /* 0x00006b00ff0477ac */ /* 0x000e6e0008000a00 */
[----:B------:R-:W2:Y:S01]  /*00a0*/  LDC.64 R2, c[0x0][0x388] ;  /* 0x0000e200ff027b82 */ /* 0x000ea20000000a00 */
[----:B0-----:R-:W-:-:S06]  /*00b0*/  IMAD.WIDE R4, R7, 0x4, R4 ;  /* 0x0000000407047825 */ /* 0x001fcc00078e0204 */
[----:B-1----:R-:W3:Y:S01]  /*00c0*/  LDG.E R5, desc[UR4][R4.64] ;  /* 0x0000000404057981 */ /* 0x002ee2000c1e1900 */
[----:B--2---:R-:W-:Y:S02]  /*00d0*/  IMAD.WIDE R2, R7, 0x4, R2 ;  /* 0x0000000407027825 */ /* 0x004fe400078e0202 */
[----:B------:R-:W3:Y:S04]  /*00e0*/  LDC.64 R6, c[0x0][0x380] ;  /* 0x0000e000ff067b82 */ /* 0x000ee80000000a00 */
[----:B------:R-:W2:Y:S01]  /*00f0*/  LDG.E R3, desc[UR4][R2.64] ;  /* 0x0000000402037981 */ /* 0x000ea2000c1e1900 */
[----:B---3--:R-:W-:-:S05]  /*0100*/  IMAD.WIDE R6, R5, 0x4, R6 ;  /* 0x0000000405067825 */ /* 0x008fca00078e0206 */
[----:B--2---:R-:W-:Y:S01]  /*0110*/  STG.E desc[UR4][R6.64], R3 ;  /* 0x0000000306007986 */ /* 0x004fe2000c101904 */
[----:B------:R-:W-:Y:S05]  /*0120*/  EXIT ;  /* 0x000000000000794d */ /* 0x000fea0003800000 */
.L_x_0:
[----:B------:R-:W-:-:S00]  /*0130*/  BRA `(.L_x_0) ;  /* 0xfffffffc00fc7947 */ /* 0x000fc0000383ffff */
[----:B------:R-:W-:-:S00]  /*0140*/  NOP ;  /* 0x0000000000007918 */ /* 0x000fc00000000000 */
        /* <DEDUP_REMOVED lines=11> */
.L_x_25:


//--------------------- .text._Z12kernel_remapPiS_i --------------------------
	.section	.text._Z12kernel_remapPiS_i,"ax",@progbits
	.align	128
        .global         _Z12kernel_remapPiS_i
        .type           _Z12kernel_remapPiS_i,@function
        .size           _Z12kernel_remapPiS_i,(.L_x_26 - _Z12kernel_remapPiS_i)
        .other          _Z12kernel_remapPiS_i,@"STO_CUDA_ENTRY STV_DEFAULT"
_Z12kernel_remapPiS_i:
.text._Z12kernel_remapPiS_i:
        /* <DEDUP_REMOVED lines=13> */
[----:B--2---:R-:W-:-:S05]  /*00d0*/  IMAD.WIDE R4, R7, 0x4, R4 ;  /* 0x0000000407047825 */ /* 0x004fca00078e0204 */
[----:B---3--:R-:W-:Y:S01]  /*00e0*/  STG.E desc[UR4][R4.64], R3 ;  /* 0x0000000304007986 */ /* 0x008fe2000c101904 */
[----:B------:R-:W-:Y:S05]  /*00f0*/  EXIT ;  /* 0x000000000000794d */ /* 0x000fea0003800000 */
.L_x_1:
        /* <DEDUP_REMOVED lines=16> */
.L_x_26:


//--------------------- .text._Z9kernel_prPii     --------------------------
	.section	.text._Z9kernel_prPii,"ax",@progbits
	.align	128
        .global         _Z9kernel_prPii
        .type           _Z9kernel_prPii,@function
        .size           _Z9kernel_prPii,(.L_x_27 - _Z9kernel_prPii)
        .other          _Z9kernel_prPii,@"STO_CUDA_ENTRY STV_DEFAULT"
_Z9kernel_prPii:
.text._Z9kernel_prPii:
[----:B------:R-:W-:Y:S01]  /*0000*/  LDC R1, c[0x0][0x37c] ;  /* 0x0000df00ff017b82 */ /* 0x000fe20000000800 */
[----:B------:R-:W0:Y:S07]  /*0010*/  S2R R0, SR_TID.X ;  /* 0x0000000000007919 */ /* 0x000e2e0000002100 */
[----:B------:R-:W1:Y:S01]  /*0020*/  S2UR UR6, SR_CTAID.X ;  /* 0x00000000000679c3 */ /* 0x000e620000002500 */
[----:B------:R-:W2:Y:S01]  /*0030*/  LDCU.64 UR4, c[0x0][0x358] ;  /* 0x00006b00ff0477ac */ /* 0x000ea20008000a00 */
[----:B------:R-:W-:Y:S06]  /*0040*/  BSSY.RECONVERGENT B0, `(.L_x_2) ;  /* 0x0000076000007945 */ /* 0x000fec0003800200 */
[----:B------:R-:W3:Y:S01]  /*0050*/  LDC R5, c[0x0][0x388] ;  /* 0x0000e200ff057b82 */ /* 0x000ee20000000800 */
[----:B0-----:R-:W-:-:S04]  /*0060*/  ISETP.GT.U32.AND P0, PT, R0, 0x3f, PT ;  /* 0x0000003f0000780c */ /* 0x001fc80003f04070 */
[----:B-1----:R-:W-:-:S04]  /*0070*/  ISETP.NE.OR P0, PT, RZ, UR6, P0 ;  /* 0x00000006ff007c0c */ /* 0x002fc80008705670 */
[----:B---3--:R-:W-:-:S13]  /*0080*/  ISETP.LT.OR P0, PT, R5, 0x2, P0 ;  /* 0x000000020500780c */ /* 0x008fda0000701670 */
[----:B--2---:R-:W-:Y:S05]  /*0090*/  @P0 BRA `(.L_x_3) ;  /* 0x0000000400c00947 */ /* 0x004fea0003800000 */
[----:B------:R-:W-:Y:S01]  /*00a0*/  IADD3 R2, PT, PT, R5, -0x2, RZ ;  /* 0xfffffffe05027810 */ /* 0x000fe20007ffe0ff */
[----:B------:R-:W-:-:S03]  /*00b0*/  HFMA2 R3, -RZ, RZ, 0, 5.9604644775390625e-08 ;  /* 0x00000001ff037431 */ /* 0x000fc600000001ff */
[----:B------:R-:W-:Y:S01]  /*00c0*/  ISETP.GE.U32.AND P0, PT, R2, 0x7, PT ;  /* 0x000000070200780c */ /* 0x000fe20003f06070 */
[----:B------:R-:W-:-:S05]  /*00d0*/  VIADD R2, R5, 0xffffffff ;  /* 0xffffffff05027836 */ /* 0x000fca0000000000 */
[----:B------:R-:W-:-:S07]  /*00e0*/  LOP3.LUT R18, R2, 0x7, RZ, 0xc0, !PT ;  /* 0x0000000702127812 */ /* 0x000fce00078ec0ff */
[----:B------:R-:W-:Y:S05]  /*00f0*/  @!P0 BRA `(.L_x_4) ;  /* 0x0000000000bc8947 */ /* 0x000fea0003800000 */
[----:B------:R-:W0:Y:S01]  /*0100*/  LDC.64 R6, c[0x0][0x380] ;  /* 0x0000e000ff067b82 */ /* 0x000e220000000a00 */
[----:B------:R-:W-:Y:S01]  /*0110*/  LOP3.LUT R4, R2, 0xfffffff8, RZ, 0xc0, !PT ;  /* 0xfffffff802047812 */ /* 0x000fe200078ec0ff */
[----:B------:R-:W-:Y:S01]  /*0120*/  VIADD R11, R0, 0x200 ;  /* 0x00000200000b7836 */ /* 0x000fe20000000000 */
[----:B------:R-:W-:-:S03]  /*0130*/  MOV R3, RZ ;  /* 0x000000ff00037202 */ /* 0x000fc60000000f00 */
[----:B------:R-:W-:-:S07]  /*0140*/  IMAD.MOV R4, RZ, RZ, -R4 ;  /* 0x000000ffff047224 */ /* 0x000fce00078e0a04 */
.L_x_5:
[----:B-1----:R-:W-:-:S05]  /*0150*/  IADD3 R9, PT, PT, R11, -0x200, RZ ;  /* 0xfffffe000b097810 */ /* 0x002fca0007ffe0ff */
[----:B0-----:R-:W-:-:S05]  /*0160*/  IMAD.WIDE R8, R9, 0x4, R6 ;  /* 0x0000000409087825 */ /* 0x001fca00078e0206 */
[----:B------:R-:W2:Y:S04]  /*0170*/  LDG.E R10, desc[UR4][R8.64] ;  /* 0x00000004080a7981 */ /* 0x000ea8000c1e1900 */
[----:B------:R-:W2:Y:S04]  /*0180*/  LDG.E R13, desc[UR4][R8.64+0x100] ;  /* 0x00010004080d7981 */ /* 0x000ea8000c1e1900 */
[----:B------:R-:W3:Y:S04]  /*0190*/  LDG.E R12, desc[UR4][R8.64+0x200] ;  /* 0x00020004080c7981 */ /* 0x000ee8000c1e1900 */
[----:B------:R-:W4:Y:S01]  /*01a0*/  LDG.E R14, desc[UR4][R8.64+0x300] ;  /* 0x00030004080e7981 */ /* 0x000f22000c1e1900 */
[----:B--2---:R-:W-:Y:S01]  /*01b0*/  IMAD.IADD R17, R10, 0x1, R13 ;  /* 0x000000010a117824 */ /* 0x004fe200078e020d */
[----:B------:R-:W-:-:S03]  /*01c0*/  IADD3 R13, PT, PT, R11, -0x100, RZ ;  /* 0xffffff000b0d7810 */ /* 0x000fc60007ffe0ff */
[----:B---3--:R-:W-:Y:S01]  /*01d0*/  IMAD.IADD R19, R17, 0x1, R12 ;  /* 0x0000000111137824 */ /* 0x008fe200078e020c */
[----:B------:R0:W-:Y:S01]  /*01e0*/  STG.E desc[UR4][R8.64+0x100], R17 ;  /* 0x0001001108007986 */ /* 0x0001e2000c101904 */
[----:B------:R-:W-:-:S03]  /*01f0*/  IMAD.WIDE.U32 R12, R13, 0x4, R6 ;  /* 0x000000040d0c7825 */ /* 0x000fc600078e0006 */
[----:B----4-:R-:W-:Y:S01]  /*0200*/  IADD3 R21, PT, PT, R19, R14, RZ ;  /* 0x0000000e13157210 */ /* 0x010fe20007ffe0ff */
[----:B------:R-:W-:Y:S04]  /*0210*/  STG.E desc[UR4][R8.64+0x200], R19 ;  /* 0x0002001308007986 */ /* 0x000fe8000c101904 */
[----:B------:R1:W-:Y:S04]  /*0220*/  STG.E desc[UR4][R8.64+0x300], R21 ;  /* 0x0003001508007986 */ /* 0x0003e8000c101904 */
[----:B------:R-:W2:Y:S01]  /*0230*/  LDG.E R10, desc[UR4][R12.64] ;  /* 0x000000040c0a7981 */ /* 0x000ea2000c1e1900 */
[----:B------:R-:W-:-:S04]  /*0240*/  VIADD R15, R11, 0xffffff40 ;  /* 0xffffff400b0f7836 */ /* 0x000fc80000000000 */
[----:B------:R-:W-:Y:S01]  /*0250*/  IMAD.WIDE.U32 R14, R15, 0x4, R6 ;  /* 0x000000040f0e7825 */ /* 0x000fe200078e0006 */
[----:B--2---:R-:W-:-:S05]  /*0260*/  IADD3 R23, PT, PT, R21, R10, RZ ;  /* 0x0000000a15177210 */ /* 0x004fca0007ffe0ff */
[----:B------:R2:W-:Y:S04]  /*0270*/  STG.E desc[UR4][R12.64], R23 ;  /* 0x000000170c007986 */ /* 0x0005e8000c101904 */
[----:B------:R-:W3:Y:S01]  /*0280*/  LDG.E R10, desc[UR4][R14.64] ;  /* 0x000000040e0a7981 */ /* 0x000ee2000c1e1900 */
[----:B------:R-:W-:-:S04]  /*0290*/  VIADD R27, R11, 0xffffff80 ;  /* 0xffffff800b1b7836 */ /* 0x000fc80000000000 */
[----:B0-----:R-:W-:Y:S01]  /*02a0*/  IMAD.WIDE.U32 R16, R27, 0x4, R6 ;  /* 0x000000041b107825 */ /* 0x001fe200078e0006 */
[----:B---3--:R-:W-:-:S05]  /*02b0*/  IADD3 R25, PT, PT, R23, R10, RZ ;  /* 0x0000000a17197210 */ /* 0x008fca0007ffe0ff */
[----:B------:R0:W-:Y:S04]  /*02c0*/  STG.E desc[UR4][R14.64], R25 ;  /* 0x000000190e007986 */ /* 0x0001e8000c101904 */
[----:B-1----:R-:W3:Y:S01]  /*02d0*/  LDG.E R8, desc[UR4][R16.64] ;  /* 0x0000000410087981 */ /* 0x002ee2000c1e1900 */
[----:B------:R-:W-:Y:S01]  /*02e0*/  VIADD R9, R11, 0xffffffc0 ;  /* 0xffffffc00b097836 */ /* 0x000fe20000000000 */
[----:B---3--:R-:W-:-:S03]  /*02f0*/  IADD3 R19, PT, PT, R25, R8, RZ ;  /* 0x0000000819137210 */ /* 0x008fc60007ffe0ff */
[--C-:B------:R-:W-:Y:S02]  /*0300*/  IMAD.WIDE.U32 R8, R9, 0x4, R6.reuse ;  /* 0x0000000409087825 */ /* 0x100fe400078e0006 */
[----:B------:R1:W-:Y:S04]  /*0310*/  STG.E desc[UR4][R16.64], R19 ;  /* 0x0000001310007986 */ /* 0x0003e8000c101904 */
[----:B------:R-:W3:Y:S01]  /*0320*/  LDG.E R10, desc[UR4][R8.64] ;  /* 0x00000004080a7981 */ /* 0x000ee2000c1e1900 */
[----:B--2---:R-:W-:-:S04]  /*0330*/  IMAD.WIDE.U32 R12, R11, 0x4, R6 ;  /* 0x000000040b0c7825 */ /* 0x004fc800078e0006 */
[----:B---3--:R-:W-:-:S05]  /*0340*/  IMAD.IADD R21, R19, 0x1, R10 ;  /* 0x0000000113157824 */ /* 0x008fca00078e020a */
[----:B------:R1:W-:Y:S04]  /*0350*/  STG.E desc[UR4][R8.64], R21 ;  /* 0x0000001508007986 */ /* 0x0003e8000c101904 */
[----:B------:R-:W0:Y:S01]  /*0360*/  LDG.E R10, desc[UR4][R12.64] ;  /* 0x000000040c0a7981 */ /* 0x000e22000c1e1900 */
[----:B------:R-:W-:Y:S01]  /*0370*/  VIADD R4, R4, 0x8 ;  /* 0x0000000804047836 */ /* 0x000fe20000000000 */
[----:B------:R-:W-:Y:S01]  /*0380*/  IADD3 R3, PT, PT, R3, 0x8, RZ ;  /* 0x0000000803037810 */ /* 0x000fe20007ffe0ff */
[----:B------:R-:W-:-:S03]  /*0390*/  VIADD R11, R11, 0x200 ;  /* 0x000002000b0b7836 */ /* 0x000fc60000000000 */
[----:B------:R-:W-:Y:S02]  /*03a0*/  ISETP.NE.AND P0, PT, R4, RZ, PT ;  /* 0x000000ff0400720c */ /* 0x000fe40003f05270 */
[----:B0-----:R-:W-:-:S05]  /*03b0*/  IADD3 R15, PT, PT, R21, R10, RZ ;  /* 0x0000000a150f7210 */ /* 0x001fca0007ffe0ff */
[----:B------:R1:W-:Y:S06]  /*03c0*/  STG.E desc[UR4][R12.64], R15 ;  /* 0x0000000f0c007986 */ /* 0x0003ec000c101904 */
[----:B------:R-:W-:Y:S05]  /*03d0*/  @P0 BRA `(.L_x_5) ;  /* 0xfffffffc005c0947 */ /* 0x000fea000383ffff */
[----:B------:R-:W-:-:S07]  /*03e0*/  IADD3 R3, PT, PT, R3, 0x1, RZ ;  /* 0x0000000103037810 */ /* 0x000fce0007ffe0ff */
.L_x_4:
[----:B------:R-:W-:-:S13]  /*03f0*/  ISETP.NE.AND P0, PT, R18, RZ, PT ;  /* 0x000000ff1200720c */ /* 0x000fda0003f05270 */
[----:B------:R-:W-:Y:S05]  /*0400*/  @!P0 BRA `(.L_x_3) ;  /* 0x0000000000e48947 */ /* 0x000fea0003800000 */
[----:B------:R-:W-:Y:S02]  /*0410*/  ISETP.GE.U32.AND P0, PT, R18, 0x4, PT ;  /* 0x000000041200780c */ /* 0x000fe40003f06070 */
[----:B-1----:R-:W-:-:S04]  /*0420*/  LOP3.LUT R16, R2, 0x3, RZ, 0xc0, !PT ;  /* 0x0000000302107812 */ /* 0x002fc800078ec0ff */
[----:B------:R-:W-:-:S07]  /*0430*/  ISETP.NE.AND P1, PT, R16, RZ, PT ;  /* 0x000000ff1000720c */ /* 0x000fce0003f25270 */
[----:B------:R-:W-:Y:S06]  /*0440*/  @!P0 BRA `(.L_x_6) ;  /* 0x0000000000648947 */ /* 0x000fec0003800000 */
[----:B------:R-:W0:Y:S01]  /*0450*/  LDC.64 R6, c[0x0][0x380] ;  /* 0x0000e000ff067b82 */ /* 0x000e220000000a00 */
[----:B------:R-:W-:-:S05]  /*0460*/  IMAD R17, R3, 0x40, R0 ;  /* 0x0000004003117824 */ /* 0x000fca00078e0200 */
[----:B------:R-:W-:-:S05]  /*0470*/  IADD3 R11, PT, PT, R17, -0x40, RZ ;  /* 0xffffffc0110b7810 */ /* 0x000fca0007ffe0ff */
[----:B0-----:R-:W-:-:S04]  /*0480*/  IMAD.WIDE R10, R11, 0x4, R6 ;  /* 0x000000040b0a7825 */ /* 0x001fc800078e0206 */
[C---:B------:R-:W-:Y:S02]  /*0490*/  IMAD.WIDE.U32 R8, R17.reuse, 0x4, R6 ;  /* 0x0000000411087825 */ /* 0x040fe400078e0006 */
[----:B------:R-:W2:Y:S04]  /*04a0*/  LDG.E R10, desc[UR4][R10.64] ;  /* 0x000000040a0a7981 */ /* 0x000ea8000c1e1900 */
[----:B------:R-:W2:Y:S01]  /*04b0*/  LDG.E R13, desc[UR4][R8.64] ;  /* 0x00000004080d7981 */ /* 0x000ea2000c1e1900 */
[----:B------:R-:W-:Y:S01]  /*04c0*/  VIADD R15, R17, 0x40 ;  /* 0x00000040110f7836 */ /* 0x000fe20000000000 */
[----:B--2---:R-:W-:-:S03]  /*04d0*/  IADD3 R19, PT, PT, R10, R13, RZ ;  /* 0x0000000d0a137210 */ /* 0x004fc60007ffe0ff */
[----:B------:R-:W-:Y:S02]  /*04e0*/  IMAD.WIDE.U32 R12, R15, 0x4, R6 ;  /* 0x000000040f0c7825 */ /* 0x000fe400078e0006 */
[----:B------:R0:W-:Y:S04]  /*04f0*/  STG.E desc[UR4][R8.64], R19 ;  /* 0x0000001308007986 */ /* 0x0001e8000c101904 */
[----:B------:R-:W2:Y:S01]  /*0500*/  LDG.E R4, desc[UR4][R12.64] ;  /* 0x000000040c047981 */ /* 0x000ea2000c1e1900 */
[----:B------:R-:W-:-:S04]  /*0510*/  VIADD R15, R17, 0x80 ;  /* 0x00000080110f7836 */ /* 0x000fc80000000000 */
[----:B------:R-:W-:Y:S01]  /*0520*/  IMAD.WIDE.U32 R14, R15, 0x4, R6 ;  /* 0x000000040f0e7825 */ /* 0x000fe200078e0006 */
[----:B--2---:R-:W-:-:S05]  /*0530*/  IADD3 R21, PT, PT, R19, R4, RZ ;  /* 0x0000000413157210 */ /* 0x004fca0007ffe0ff */
[----:B------:R1:W-:Y:S04]  /*0540*/  STG.E desc[UR4][R12.64], R21 ;  /* 0x000000150c007986 */ /* 0x0003e8000c101904 */
[----:B------:R-:W2:Y:S01]  /*0550*/  LDG.E R4, desc[UR4][R14.64] ;  /* 0x000000040e047981 */ /* 0x000ea2000c1e1900 */
[----:B------:R-:W-:-:S04]  /*0560*/  VIADD R17, R17, 0xc0 ;  /* 0x000000c011117836 */ /* 0x000fc80000000000 */
[----:B------:R-:W-:Y:S01]  /*0570*/  IMAD.WIDE.U32 R6, R17, 0x4, R6 ;  /* 0x0000000411067825 */ /* 0x000fe200078e0006 */
[----:B--2---:R-:W-:-:S05]  /*0580*/  IADD3 R11, PT, PT, R21, R4, RZ ;  /* 0x00000004150b7210 */ /* 0x004fca0007ffe0ff */
[----:B------:R1:W-:Y:S04]  /*0590*/  STG.E desc[UR4][R14.64], R11 ;  /* 0x0000000b0e007986 */ /* 0x0003e8000c101904 */
[----:B------:R-:W0:Y:S01]  /*05a0*/  LDG.E R4, desc[UR4][R6.64] ;  /* 0x0000000406047981 */ /* 0x000e22000c1e1900 */
[----:B------:R-:W-:Y:S01]  /*05b0*/  IADD3 R3, PT, PT, R3, 0x4, RZ ;  /* 0x0000000403037810 */ /* 0x000fe20007ffe0ff */
[----:B0-----:R-:W-:-:S05]  /*05c0*/  IMAD.IADD R9, R11, 0x1, R4 ;  /* 0x000000010b097824 */ /* 0x001fca00078e0204 */
[----:B------:R1:W-:Y:S02]  /*05d0*/  STG.E desc[UR4][R6.64], R9 ;  /* 0x0000000906007986 */ /* 0x0003e4000c101904 */
.L_x_6:
[----:B------:R-:W-:Y:S05]  /*05e0*/  @!P1 BRA `(.L_x_3) ;  /* 0x00000000006c9947 */ /* 0x000fea0003800000 */
[----:B------:R-:W-:-:S13]  /*05f0*/  ISETP.NE.AND P0, PT, R16, 0x1, PT ;  /* 0x000000011000780c */ /* 0x000fda0003f05270 */
[----:B-1----:R-:W0:Y:S01]  /*0600*/  @P0 LDC.64 R6, c[0x0][0x380] ;  /* 0x0000e000ff060b82 */ /* 0x002e220000000a00 */
[----:B------:R-:W-:-:S05]  /*0610*/  @P0 IMAD R15, R3, 0x40, R0 ;  /* 0x00000040030f0824 */ /* 0x000fca00078e0200 */
[----:B------:R-:W-:-:S05]  /*0620*/  @P0 IADD3 R9, PT, PT, R15, -0x40, RZ ;  /* 0xffffffc00f090810 */ /* 0x000fca0007ffe0ff */
[----:B0-----:R-:W-:-:S04]  /*0630*/  @P0 IMAD.WIDE R8, R9, 0x4, R6 ;  /* 0x0000000409080825 */ /* 0x001fc800078e0206 */
[C---:B------:R-:W-:Y:S02]  /*0640*/  @P0 IMAD.WIDE.U32 R10, R15.reuse, 0x4, R6 ;  /* 0x000000040f0a0825 */ /* 0x040fe400078e0006 */
[----:B------:R-:W2:Y:S04]  /*0650*/  @P0 LDG.E R8, desc[UR4][R8.64] ;  /* 0x0000000408080981 */ /* 0x000ea8000c1e1900 */
[----:B------:R-:W2:Y:S01]  /*0660*/  @P0 LDG.E R13, desc[UR4][R10.64] ;  /* 0x000000040a0d0981 */ /* 0x000ea2000c1e1900 */
[----:B------:R-:W-:-:S04]  /*0670*/  @P0 VIADD R17, R15, 0x40 ;  /* 0x000000400f110836 */ /* 0x000fc80000000000 */
[----:B------:R-:W-:Y:S01]  /*0680*/  @P0 IMAD.WIDE.U32 R6, R17, 0x4, R6 ;  /* 0x0000000411060825 */ /* 0x000fe200078e0006 */
[----:B------:R-:W-:-:S04]  /*0690*/  LOP3.LUT R2, R2, 0x1, RZ, 0xc0, !PT ;  /* 0x0000000102027812 */ /* 0x000fc800078ec0ff */
[----:B------:R-:W-:Y:S02]  /*06a0*/  ISETP.NE.U32.AND P1, PT, R2, 0x1, PT ;  /* 0x000000010200780c */ /* 0x000fe40003f25070 */
[----:B--2---:R-:W-:-:S11]  /*06b0*/  @P0 IADD3 R15, PT, PT, R8, R13, RZ ;  /* 0x0000000d080f0210 */ /* 0x004fd60007ffe0ff */
[----:B------:R-:W0:Y:S01]  /*06c0*/  @!P1 LDC.64 R12, c[0x0][0x380] ;  /* 0x0000e000ff0c9b82 */ /* 0x000e220000000a00 */
[----:B------:R1:W-:Y:S04]  /*06d0*/  @P0 STG.E desc[UR4][R10.64], R15 ;  /* 0x0000000f0a000986 */ /* 0x0003e8000c101904 */
[----:B------:R-:W2:Y:S01]  /*06e0*/  @P0 LDG.E R4, desc[UR4][R6.64] ;  /* 0x0000000406040981 */ /* 0x000ea2000c1e1900 */
[----:B------:R-:W-:-:S05]  /*06f0*/  @P0 VIADD R3, R3, 0x2 ;  /* 0x0000000203030836 */ /* 0x000fca0000000000 */
[----:B------:R-:W-:-:S05]  /*0700*/  @!P1 LEA R19, R3, R0, 0x6 ;  /* 0x0000000003139211 */ /* 0x000fca00078e30ff */
[----:B------:R-:W-:-:S04]  /*0710*/  @!P1 VIADD R3, R19, 0xffffffc0 ;  /* 0xffffffc013039836 */ /* 0x000fc80000000000 */
[----:B0-----:R-:W-:-:S04]  /*0720*/  @!P1 IMAD.WIDE R2, R3, 0x4, R12 ;  /* 0x0000000403029825 */ /* 0x001fc800078e020c */
[----:B------:R-:W-:Y:S01]  /*0730*/  @!P1 IMAD.WIDE.U32 R8, R19, 0x4, R12 ;  /* 0x0000000413089825 */ /* 0x000fe200078e000c */
[----:B--2---:R-:W-:-:S05]  /*0740*/  @P0 IADD3 R17, PT, PT, R15, R4, RZ ;  /* 0x000000040f110210 */ /* 0x004fca0007ffe0ff */
[----:B------:R0:W-:Y:S04]  /*0750*/  @P0 STG.E desc[UR4][R6.64], R17 ;  /* 0x0000001106000986 */ /* 0x0001e8000c101904 */
[----:B------:R-:W2:Y:S04]  /*0760*/  @!P1 LDG.E R2, desc[UR4][R2.64] ;  /* 0x0000000402029981 */ /* 0x000ea8000c1e1900 */
[----:B-1----:R-:W2:Y:S02]  /*0770*/  @!P1 LDG.E R11, desc[UR4][R8.64] ;  /* 0x00000004080b9981 */ /* 0x002ea4000c1e1900 */
[----:B--2---:R-:W-:-:S05]  /*0780*/  @!P1 IMAD.IADD R11, R2, 0x1, R11 ;  /* 0x00000001020b9824 */ /* 0x004fca00078e020b */
[----:B------:R0:W-:Y:S02]  /*0790*/  @!P1 STG.E desc[UR4][R8.64], R11 ;  /* 0x0000000b08009986 */ /* 0x0001e4000c101904 */
.L_x_3:
[----:B------:R-:W-:Y:S05]  /*07a0*/  BSYNC.RECONVERGENT B0 ;  /* 0x0000000000007941 */ /* 0x000fea0003800200 */
.L_x_2:
[----:B------:R-:W-:Y:S01]  /*07b0*/  BAR.SYNC.DEFER_BLOCKING 0x0 ;  /* 0x0000000000007b1d */ /* 0x000fe20000010000 */
[----:B------:R-:W-:-:S13]  /*07c0*/  LOP3.LUT P0, RZ, R0, UR6, RZ, 0xfc, !PT ;  /* 0x0000000600ff7c12 */ /* 0x000fda000f80fcff */
[----:B------:R-:W-:Y:S05]  /*07d0*/  @P0 EXIT ;  /* 0x000000000000094d */ /* 0x000fea0003800000 */
[----:B------:R-:W2:Y:S01]  /*07e0*/  LDC.64 R2, c[0x0][0x380] ;  /* 0x0000e000ff027b82 */ /* 0x000ea20000000a00 */
[----:B------:R-:W-:Y:S02]  /*07f0*/  LEA R5, R5, 0xffffffc0, 0x6 ;  /* 0xffffffc005057811 */ /* 0x000fe400078e30ff */
[----:B--2---:R-:W-:-:S04]  /*0800*/  IADD3 R2, P0, PT, R2, 0x8, RZ ;  /* 0x0000000802027810 */ /* 0x004fc80007f1e0ff */
[----:B------:R-:W-:-:S03]  /*0810*/  IADD3.X R3, PT, PT, RZ, R3, RZ, P0, !PT ;  /* 0x00000003ff037210 */ /* 0x000fc600007fe4ff */
[----:B01----:R-:W-:-:S05]  /*0820*/  IMAD.WIDE R8, R5, 0x4, R2 ;  /* 0x0000000405087825 */ /* 0x003fca00078e0202 */
[----:B------:R-:W2:Y:S04]  /*0830*/  LDG.E R0, desc[UR4][R8.64+-0x8] ;  /* 0xfffff80408007981 */ /* 0x000ea8000c1e1900 */
[----:B------:R-:W2:Y:S04]  /*0840*/  LDG.E R7, desc[UR4][R8.64+-0x4] ;  /* 0xfffffc0408077981 */ /* 0x000ea8000c1e1900 */
[----:B------:R-:W3:Y:S04]  /*0850*/  LDG.E R4, desc[UR4][R8.64] ;  /* 0x0000000408047981 */ /* 0x000ee8000c1e1900 */
[----:B------:R-:W4:Y:S04]  /*0860*/  LDG.E R6, desc[UR4][R8.64+0x4] ;  /* 0x0000040408067981 */ /* 0x000f28000c1e1900 */
[----:B------:R-:W5:Y:S01]  /*0870*/  LDG.E R10, desc[UR4][R8.64+0x8] ;  /* 0x00000804080a7981 */ /* 0x000f62000c1e1900 */
[----:B--2---:R-:W-:-:S02]  /*0880*/  IMAD.IADD R11, R0, 0x1, R7 ;  /* 0x00000001000b7824 */ /* 0x004fc400078e0207 */
[----:B------:R-:W-:-:S03]  /*0890*/  VIADD R7, R5, 0x4 ;  /* 0x0000000405077836 */ /* 0x000fc60000000000 */
[----:B---3--:R-:W-:Y:S01]  /*08a0*/  IADD3 R13, PT, PT, R11, R4, RZ ;  /* 0x000000040b0d7210 */ /* 0x008fe20007ffe0ff */
[----:B------:R-:W-:Y:S03]  /*08b0*/  STG.E desc[UR4][R8.64+-0x4], R11 ;  /* 0xfffffc0b08007986 */ /* 0x000fe6000c101904 */
[----:B----4-:R-:W-:Y:S01]  /*08c0*/  IADD3 R15, PT, PT, R13, R6, RZ ;  /* 0x000000060d0f7210 */ /* 0x010fe20007ffe0ff */
[----:B------:R-:W-:Y:S01]  /*08d0*/  IMAD.WIDE R6, R7, 0x4, R2 ;  /* 0x0000000407067825 */ /* 0x000fe200078e0202 */
[----:B------:R-:W-:Y:S03]  /*08e0*/  STG.E desc[UR4][R8.64], R13 ;  /* 0x0000000d08007986 */ /* 0x000fe6000c101904 */
[----:B-----5:R-:W-:Y:S01]  /*08f0*/  IMAD.IADD R17, R15, 0x1, R10 ;  /* 0x000000010f117824 */ /* 0x020fe200078e020a */
[----:B------:R-:W-:Y:S04]  /*0900*/  STG.E desc[UR4][R8.64+0x4], R15 ;  /* 0x0000040f08007986 */ /* 0x000fe8000c101904 */
[----:B------:R0:W-:Y:S04]  /*0910*/  STG.E desc[UR4][R8.64+0x8], R17 ;  /* 0x0000081108007986 */ /* 0x0001e8000c101904 */
[----:B------:R-:W2:Y:S04]  /*0920*/  LDG.E R0, desc[UR4][R6.64+-0x8] ;  /* 0xfffff80406007981 */ /* 0x000ea8000c1e1900 */
[----:B------:R-:W2:Y:S04]  /*0930*/  LDG.E R19, desc[UR4][R6.64+-0x4] ;  /* 0xfffffc0406137981 */ /* 0x000ea8000c1e1900 */
[----:B------:R-:W3:Y:S04]  /*0940*/  LDG.E R4, desc[UR4][R6.64] ;  /* 0x0000000406047981 */ /* 0x000ee8000c1e1900 */
[----:B------:R-:W4:Y:S04]  /*0950*/  LDG.E R10, desc[UR4][R6.64+0x4] ;  /* 0x00000404060a7981 */ /* 0x000f28000c1e1900 */
[----:B------:R-:W5:Y:S01]  /*0960*/  LDG.E R12, desc[UR4][R6.64+0x8] ;  /* 0x00000804060c7981 */ /* 0x000f62000c1e1900 */
[----:B------:R-:W-:-:S05]  /*0970*/  IADD3 R23, PT, PT, R5, 0x8, RZ ;  /* 0x0000000805177810 */ /* 0x000fca0007ffe0ff */
[----:B0-----:R-:W-:Y:S01]  /*0980*/  IMAD.WIDE R8, R23, 0x4, R2 ;  /* 0x0000000417087825 */ /* 0x001fe200078e0202 */
[----:B--2---:R-:W-:-:S05]  /*0990*/  IADD3 R19, PT, PT, R0, R19, RZ ;  /* 0x0000001300137210 */ /* 0x004fca0007ffe0ff */
[----:B---3--:R-:W-:Y:S01]  /*09a0*/  IMAD.IADD R21, R19, 0x1, R4 ;  /* 0x0000000113157824 */ /* 0x008fe200078e0204 */
[----:B------:R-:W-:Y:S03]  /*09b0*/  STG.E desc[UR4][R6.64+-0x4], R19 ;  /* 0xfffffc1306007986 */ /* 0x000fe6000c101904 */
[----:B----4-:R-:W-:Y:S01]  /*09c0*/  IMAD.IADD R11, R21, 0x1, R10 ;  /* 0x00000001150b7824 */ /* 0x010fe200078e020a */
[----:B------:R-:W-:Y:S04]  /*09d0*/  STG.E desc[UR4][R6.64], R21 ;  /* 0x0000001506007986 */ /* 0x000fe8000c101904 */
[----:B-----5:R-:W-:Y:S01]  /*09e0*/  IADD3 R13, PT, PT, R11, R12, RZ ;  /* 0x0000000c0b0d7210 */ /* 0x020fe20007ffe0ff */
[----:B------:R-:W-:Y:S04]  /*09f0*/  STG.E desc[UR4][R6.64+0x4], R11 ;  /* 0x0000040b06007986 */ /* 0x000fe8000c101904 */
[----:B------:R0:W-:Y:S04]  /*0a00*/  STG.E desc[UR4][R6.64+0x8], R13 ;  /* 0x0000080d06007986 */ /* 0x0001e8000c101904 */
[----:B------:R-:W2:Y:S04]  /*0a10*/  LDG.E R0, desc[UR4][R8.64+-0x8] ;  /* 0xfffff80408007981 */ /* 0x000ea8000c1e1900 */
[----:B------:R-:W2:Y:S04]  /*0a20*/  LDG.E R15, desc[UR4][R8.64+-0x4] ;  /* 0xfffffc04080f7981 */ /* 0x000ea8000c1e1900 */
[----:B------:R-:W3:Y:S04]  /*0a30*/  LDG.E R4, desc[UR4][R8.64] ;  /* 0x0000000408047981 */ /* 0x000ee8000c1e1900 */
[----:B------:R-:W4:Y:S04]  /*0a40*/  LDG.E R10, desc[UR4][R8.64+0x4] ;  /* 0x00000404080a7981 */ /* 0x000f28000c1e1900 */
[----:B------:R-:W5:Y:S01]  /*0a50*/  LDG.E R12, desc[UR4][R8.64+0x8] ;  /* 0x00000804080c7981 */ /* 0x000f62000c1e1900 */
[----:B------:R-:W-:-:S04]  /*0a60*/  VIADD R23, R5, 0xc ;  /* 0x0000000c05177836 */ /* 0x000fc80000000000 */
[----:B0-----:R-:W-:-:S04]  /*0a70*/  IMAD.WIDE R6, R23, 0x4, R2 ;  /* 0x0000000417067825 */ /* 0x001fc800078e0202 */
[----:B--2---:R-:W-:-:S05]  /*0a80*/  IMAD.IADD R15, R0, 0x1, R15 ;  /* 0x00000001000f7824 */ /* 0x004fca00078e020f */
[----:B---3--:R-:W-:Y:S01]  /*0a90*/  IADD3 R17, PT, PT, R15, R4, RZ ;  /* 0x000000040f117210 */ /* 0x008fe20007ffe0ff */
[----:B------:R-:W-:Y:S03]  /*0aa0*/  STG.E desc[UR4][R8.64+-0x4], R15 ;  /* 0xfffffc0f08007986 */ /* 0x000fe6000c101904 */
[----:B----4-:R-:W-:Y:S01]  /*0ab0*/  IADD3 R19, PT, PT, R17, R10, RZ ;  /* 0x0000000a11137210 */ /* 0x010fe20007ffe0ff */
[----:B------:R-:W-:Y:S04]  /*0ac0*/  STG.E desc[UR4][R8.64], R17 ;  /* 0x0000001108007986 */ /* 0x000fe8000c101904 */
        /* <DEDUP_REMOVED lines=72> */
[----:B------:R-:W-:Y:S04]  /*0f50*/  STG.E desc[UR4][R6.64+-0x4], R13 ;  /* 0xfffffc0d06007986 */ /* 0x000fe8000c101904 */
        /* <DEDUP_REMOVED lines=11> */
[----:B0-----:R-:W-:Y:S01]  /*1010*/  IMAD.WIDE R6, R23, 0x4, R2 ;  /* 0x0000000417067825 */ /* 0x001fe200078e0202 */
[----:B--2---:R-:W-:-:S04]  /*1020*/  IADD3 R11, PT, PT, R0, R11, RZ ;  /* 0x0000000b000b7210 */ /* 0x004fc80007ffe0ff */
[----:B---3--:R-:W-:Y:S01]  /*1030*/  IADD3 R19, PT, PT, R11, R4, RZ ;  /* 0x000000040b137210 */ /* 0x008fe20007ffe0ff */
[----:B------:R-:W-:Y:S03]  /*1040*/  STG.E desc[UR4][R8.64+-0x4], R11 ;  /* 0xfffffc0b08007986 */ /* 0x000fe6000c101904 */
[----:B----4-:R-:W-:Y:S01]  /*1050*/  IADD3 R13, PT, PT, R19, R10, RZ ;  /* 0x0000000a130d7210 */ /* 0x010fe20007ffe0ff */
[----:B------:R-:W-:Y:S03]  /*1060*/  STG.E desc[UR4][R8.64], R19 ;  /* 0x0000001308007986 */ /* 0x000fe6000c101904 */
        /* <DEDUP_REMOVED lines=9> */
[----:B0-----:R-:W-:-:S04]  /*1100*/  IMAD.WIDE R8, R23, 0x4, R2 ;  /* 0x0000000417087825 */ /* 0x001fc800078e0202 */
[----:B--2---:R-:W-:-:S05]  /*1110*/  IMAD.IADD R17, R0, 0x1, R17 ;  /* 0x0000000100117824 */ /* 0x004fca00078e0211 */
[----:B---3--:R-:W-:Y:S01]  /*1120*/  IADD3 R21, PT, PT, R17, R4, RZ ;  /* 0x0000000411157210 */ /* 0x008fe20007ffe0ff */
[----:B------:R-:W-:Y:S04]  /*1130*/  STG.E desc[UR4][R6.64+-0x4], R17 ;  /* 0xfffffc1106007986 */ /* 0x000fe8000c101904 */
        /* <DEDUP_REMOVED lines=44> */
[----:B------:R0:W-:Y:S04]  /*1400*/  STG.E desc[UR4][R8.64+-0x4], R11 ;  /* 0xfffffc0b08007986 */ /* 0x0001e8000c101904 */
        /* <DEDUP_REMOVED lines=10> */
[----:B0-----:R-:W-:-:S05]  /*14b0*/  IADD3 R11, PT, PT, R5, 0x38, RZ ;  /* 0x00000038050b7810 */ /* 0x001fca0007ffe0ff */
[----:B-1----:R-:W-:Y:S01]  /*14c0*/  IMAD.WIDE R8, R11, 0x4, R2 ;  /* 0x000000040b087825 */ /* 0x002fe200078e0202 */
[----:B--2---:R-:W-:-:S05]  /*14d0*/  IADD3 R17, PT, PT, R0, R17, RZ ;  /* 0x0000001100117210 */ /* 0x004fca0007ffe0ff */
[----:B---3--:R-:W-:Y:S01]  /*14e0*/  IMAD.IADD R21, R17, 0x1, R4 ;  /* 0x0000000111157824 */ /* 0x008fe200078e0204 */
[----:B------:R0:W-:Y:S04]  /*14f0*/  STG.E desc[UR4][R6.64+-0x4], R17 ;  /* 0xfffffc1106007986 */ /* 0x0001e8000c101904 */
        /* <DEDUP_REMOVED lines=8> */
[----:B------:R-:W0:Y:S04]  /*1580*/  LDG.E R12, desc[UR4][R8.64+0x4] ;  /* 0x00000404080c7981 */ /* 0x000e28000c1e1900 */
[----:B------:R-:W4:Y:S01]  /*1590*/  LDG.E R0, desc[UR4][R8.64+0x8] ;  /* 0x0000080408007981 */ /* 0x000f22000c1e1900 */
[----:B--2---:R-:W-:Y:S01]  /*15a0*/  IADD3 R15, PT, PT, R4, R11, RZ ;  /* 0x0000000b040f7210 */ /* 0x004fe20007ffe0ff */
[----:B------:R-:W-:-:S03]  /*15b0*/  VIADD R11, R5, 0x3c ;  /* 0x0000003c050b7836 */ /* 0x000fc60000000000 */
[----:B---3--:R-:W-:Y:S01]  /*15c0*/  IADD3 R23, PT, PT, R15, R10, RZ ;  /* 0x0000000a0f177210 */ /* 0x008fe20007ffe0ff */
[----:B------:R-:W-:Y:S01]  /*15d0*/  IMAD.WIDE R2, R11, 0x4, R2 ;  /* 0x000000040b027825 */ /* 0x000fe200078e0202 */
[----:B------:R-:W-:Y:S02]  /*15e0*/  STG.E desc[UR4][R8.64+-0x4], R15 ;  /* 0xfffffc0f08007986 */ /* 0x000fe4000c101904 */
[----:B0-----:R-:W-:Y:S02]  /*15f0*/  IADD3 R17, PT, PT, R23, R12, RZ ;  /* 0x0000000c17117210 */ /* 0x001fe40007ffe0ff */
[----:B------:R-:W-:Y:S02]  /*1600*/  STG.E desc[UR4][R8.64], R23 ;  /* 0x0000001708007986 */ /* 0x000fe4000c101904 */
[----:B----4-:R-:W-:Y:S02]  /*1610*/  IADD3 R5, PT, PT, R0, R17, RZ ;  /* 0x0000001100057210 */ /* 0x010fe40007ffe0ff */
[----:B------:R-:W-:Y:S04]  /*1620*/  STG.E desc[UR4][R8.64+0x4], R17 ;  /* 0x0000041108007986 */ /* 0x000fe8000c101904 */
[----:B------:R-:W-:Y:S04]  /*1630*/  STG.E desc[UR4][R8.64+0x8], R5 ;  /* 0x0000080508007986 */ /* 0x000fe8000c101904 */
[----:B------:R-:W2:Y:S04]  /*1640*/  LDG.E R0, desc[UR4][R2.64+-0x8] ;  /* 0xfffff80402007981 */ /* 0x000ea8000c1e1900 */
[----:B-1----:R-:W2:Y:S04]  /*1650*/  LDG.E R7, desc[UR4][R2.64+-0x4] ;  /* 0xfffffc0402077981 */ /* 0x002ea8000c1e1900 */
[----:B------:R-:W3:Y:S04]  /*1660*/  LDG.E R4, desc[UR4][R2.64] ;  /* 0x0000000402047981 */ /* 0x000ee8000c1e1900 */
[----:B------:R-:W4:Y:S01]  /*1670*/  LDG.E R6, desc[UR4][R2.64+0x4] ;  /* 0x0000040402067981 */ /* 0x000f22000c1e1900 */
[----:B--2---:R-:W-:-:S05]  /*1680*/  IMAD.IADD R7, R0, 0x1, R7 ;  /* 0x0000000100077824 */ /* 0x004fca00078e0207 */
[----:B---3--:R-:W-:Y:S01]  /*1690*/  IADD3 R11, PT, PT, R7, R4, RZ ;  /* 0x00000004070b7210 */ /* 0x008fe20007ffe0ff */
[----:B------:R-:W-:Y:S03]  /*16a0*/  STG.E desc[UR4][R2.64+-0x4], R7 ;  /* 0xfffffc0702007986 */ /* 0x000fe6000c101904 */
[----:B----4-:R-:W-:Y:S01]  /*16b0*/  IADD3 R13, PT, PT, R11, R6, RZ ;  /* 0x000000060b0d7210 */ /* 0x010fe20007ffe0ff */
[----:B------:R-:W-:Y:S04]  /*16c0*/  STG.E desc[UR4][R2.64], R11 ;  /* 0x0000000b02007986 */ /* 0x000fe8000c101904 */
[----:B------:R-:W-:Y:S01]  /*16d0*/  STG.E desc[UR4][R2.64+0x4], R13 ;  /* 0x0000040d02007986 */ /* 0x000fe2000c101904 */
[----:B------:R-:W-:Y:S05]  /*16e0*/  EXIT ;  /* 0x000000000000794d */ /* 0x000fea0003800000 */
.L_x_7:
        /* <DEDUP_REMOVED lines=9> */
.L_x_27:


//--------------------- .text._Z19kernel_addBlockSumsPcPiS0_S0_ii --------------------------
	.section	.text._Z19kernel_addBlockSumsPcPiS0_S0_ii,"ax",@progbits
	.align	128
        .global         _Z19kernel_addBlockSumsPcPiS0_S0_ii
        .type           _Z19kernel_addBlockSumsPcPiS0_S0_ii,@function
        .size           _Z19kernel_addBlockSumsPcPiS0_S0_ii,(.L_x_28 - _Z19kernel_addBlockSumsPcPiS0_S0_ii)
        .other          _Z19kernel_addBlockSumsPcPiS0_S0_ii,@"STO_CUDA_ENTRY STV_DEFAULT"
_Z19kernel_addBlockSumsPcPiS0_S0_ii:
.text._Z19kernel_addBlockSumsPcPiS0_S0_ii:
[----:B------:R-:W-:Y:S01]  /*0000*/  LDC R1, c[0x0][0x37c] ;  /* 0x0000df00ff017b82 */ /* 0x000fe20000000800 */
[----:B------:R-:W0:Y:S01]  /*0010*/  S2R R7, SR_TID.X ;  /* 0x0000000000077919 */ /* 0x000e220000002100 */
[----:B------:R-:W1:Y:S01]  /*0020*/  LDCU UR4, c[0x0][0x360] ;  /* 0x00006c00ff0477ac */ /* 0x000e620008000800 */
[----:B------:R-:W2:Y:S01]  /*0030*/  LDCU.64 UR6, c[0x0][0x358] ;  /* 0x00006b00ff0677ac */ /* 0x000ea20008000a00 */
[----:B------:R-:W3:Y:S01]  /*0040*/  LDCU UR5, c[0x0][0x3a4] ;  /* 0x00007480ff0577ac */ /* 0x000ee20008000800 */
[----:B0-----:R-:W-:-:S13]  /*0050*/  ISETP.GT.U32.AND P1, PT, R7, 0x3f, PT ;  /* 0x0000003f0700780c */ /* 0x001fda0003f24070 */
[----:B------:R-:W0:Y:S08]  /*0060*/  @!P1 LDC R0, c[0x0][0x370] ;  /* 0x0000dc00ff009b82 */ /* 0x000e300000000800 */
[----:B------:R-:W4:Y:S01]  /*0070*/  @!P1 LDC.64 R4, c[0x0][0x398] ;  /* 0x0000e600ff049b82 */ /* 0x000f220000000a00 */
[----:B0-----:R-:W-:-:S04]  /*0080*/  @!P1 IMAD R0, R0, 0x40, R7 ;  /* 0x0000004000009824 */ /* 0x001fc800078e0207 */
[----:B------:R-:W-:-:S04]  /*0090*/  @!P1 VIADD R3, R0, 0xffffffc0 ;  /* 0xffffffc000039836 */ /* 0x000fc80000000000 */
[----:B----4-:R-:W-:-:S06]  /*00a0*/  @!P1 IMAD.WIDE.U32 R4, R3, 0x4, R4 ;  /* 0x0000000403049825 */ /* 0x010fcc00078e0004 */
[----:B--2---:R-:W2:Y:S01]  /*00b0*/  @!P1 LDG.E R4, desc[UR6][R4.64] ;  /* 0x0000000604049981 */ /* 0x004ea2000c1e1900 */
[----:B------:R-:W-:Y:S01]  /*00c0*/  @!P1 MOV R3, 0x400 ;  /* 0x0000040000039802 */ /* 0x000fe20000000f00 */
[----:B------:R-:W-:Y:S01]  /*00d0*/  BSSY.RECONVERGENT B0, `(.L_x_8) ;  /* 0x0000023000007945 */ /* 0x000fe20003800200 */
[----:B------:R-:W-:Y:S01]  /*00e0*/  IMAD.MOV.U32 R9, RZ, RZ, RZ ;  /* 0x000000ffff097224 */ /* 0x000fe200078e00ff */
[----:B------:R-:W1:Y:S01]  /*00f0*/  S2R R0, SR_CTAID.X ;  /* 0x0000000000007919 */ /* 0x000e620000002500 */
[----:B------:R-:W0:Y:S01]  /*0100*/  @!P1 S2R R6, SR_CgaCtaId ;  /* 0x0000000000069919 */ /* 0x000e220000008800 */
[----:B-1----:R-:W-:Y:S01]  /*0110*/  IMAD R2, R0, UR4, R7 ;  /* 0x0000000400027c24 */ /* 0x002fe2000f8e0207 */
[----:B0-----:R-:W-:-:S04]  /*0120*/  @!P1 LEA R3, R6, R3, 0x18 ;  /* 0x0000000306039211 */ /* 0x001fc800078ec0ff */
[----:B---3--:R-:W-:Y:S02]  /*0130*/  ISETP.GE.AND P2, PT, R2, UR5, PT ;  /* 0x0000000502007c0c */ /* 0x008fe4000bf46270 */
[----:B------:R-:W-:Y:S02]  /*0140*/  @!P1 LEA R3, R7, R3, 0x2 ;  /* 0x0000000307039211 */ /* 0x000fe400078e10ff */
[----:B------:R-:W-:-:S03]  /*0150*/  ISETP.EQ.OR P0, PT, R0, RZ, P2 ;  /* 0x000000ff0000720c */ /* 0x000fc60001702670 */
[----:B--2---:R0:W-:Y:S01]  /*0160*/  @!P1 STS [R3], R4 ;  /* 0x0000000403009388 */ /* 0x0041e20000000800 */
[----:B------:R-:W-:Y:S06]  /*0170*/  BAR.SYNC.DEFER_BLOCKING 0x0 ;  /* 0x0000000000007b1d */ /* 0x000fec0000010000 */
[----:B------:R-:W-:Y:S05]  /*0180*/  @P2 BRA `(.L_x_9) ;  /* 0x00000000005c2947 */ /* 0x000fea0003800000 */
[----:B0-----:R-:W0:Y:S01]  /*0190*/  LDC.64 R4, c[0x0][0x388] ;  /* 0x0000e200ff047b82 */ /* 0x001e220000000a00 */
[----:B------:R-:W1:Y:S07]  /*01a0*/  LDCU.64 UR4, c[0x0][0x380] ;  /* 0x00007000ff0477ac */ /* 0x000e6e0008000a00 */
[----:B------:R-:W2:Y:S08]  /*01b0*/  LDC R3, c[0x0][0x3a0] ;  /* 0x0000e800ff037b82 */ /* 0x000eb00000000800 */
[----:B------:R-:W3:Y:S01]  /*01c0*/  LDC.64 R6, c[0x0][0x390] ;  /* 0x0000e400ff067b82 */ /* 0x000ee20000000a00 */
[----:B0-----:R-:W-:-:S06]  /*01d0*/  IMAD.WIDE R4, R2, 0x4, R4 ;  /* 0x0000000402047825 */ /* 0x001fcc00078e0204 */
[----:B------:R-:W2:Y:S01]  /*01e0*/  LDG.E R4, desc[UR6][R4.64] ;  /* 0x0000000604047981 */ /* 0x000ea2000c1e1900 */
[----:B---3--:R-:W-:-:S05]  /*01f0*/  IMAD.WIDE R6, R2, 0x4, R6 ;  /* 0x0000000402067825 */ /* 0x008fca00078e0206 */
[----:B------:R-:W3:Y:S01]  /*0200*/  LDG.E R11, desc[UR6][R6.64] ;  /* 0x00000006060b7981 */ /* 0x000ee2000c1e1900 */
[----:B--2---:R-:W-:-:S05]  /*0210*/  IMAD R3, R4, 0x1e, R3 ;  /* 0x0000001e04037824 */ /* 0x004fca00078e0203 */
[----:B-1----:R-:W-:-:S04]  /*0220*/  IADD3 R8, P1, PT, R3, UR4, RZ ;  /* 0x0000000403087c10 */ /* 0x002fc8000ff3e0ff */
[----:B------:R-:W-:-:S05]  /*0230*/  LEA.HI.X.SX32 R9, R3, UR5, 0x1, P1 ;  /* 0x0000000503097c11 */ /* 0x000fca00088f0eff */
[----:B------:R-:W2:Y:S01]  /*0240*/  LDG.E.U8 R8, desc[UR6][R8.64] ;  /* 0x0000000608087981 */ /* 0x000ea2000c1e1100 */
[----:B------:R-:W0:Y:S01]  /*0250*/  S2UR UR5, SR_CgaCtaId ;  /* 0x00000000000579c3 */ /* 0x000e220000008800 */
[----:B------:R-:W-:Y:S02]  /*0260*/  UMOV UR4, 0x400 ;  /* 0x0000040000047882 */ /* 0x000fe40000000000 */
[----:B0-----:R-:W-:Y:S01]  /*0270*/  ULEA UR4, UR5, UR4, 0x18 ;  /* 0x0000000405047291 */ /* 0x001fe2000f8ec0ff */
[----:B--2---:R-:W-:-:S04]  /*0280*/  IADD3 R3, PT, PT, R8, -0x3f, RZ ;  /* 0xffffffc108037810 */ /* 0x004fc80007ffe0ff */
[----:B------:R-:W-:-:S04]  /*0290*/  PRMT R4, R3, 0x8880, RZ ;  /* 0x0000888003047816 */ /* 0x000fc800000000ff */
[----:B------:R-:W-:-:S06]  /*02a0*/  LEA R4, R4, UR4, 0x2 ;  /* 0x0000000404047c11 */ /* 0x000fcc000f8e10ff */
[----:B------:R-:W3:Y:S01]  /*02b0*/  LDS R4, [R4+-0x4] ;  /* 0xfffffc0004047984 */ /* 0x000ee20000000800 */
[----:B------:R-:W-:-:S04]  /*02c0*/  LOP3.LUT R3, R3, 0xffff, RZ, 0xc0, !PT ;  /* 0x0000ffff03037812 */ /* 0x000fc800078ec0ff */
[----:B------:R-:W-:Y:S01]  /*02d0*/  PRMT R9, R3, 0x8880, RZ ;  /* 0x0000888003097816 */ /* 0x000fe200000000ff */
[----:B---3--:R-:W-:-:S05]  /*02e0*/  IMAD.IADD R11, R4, 0x1, R11 ;  /* 0x00000001040b7824 */ /* 0x008fca00078e020b */
[----:B------:R1:W-:Y:S02]  /*02f0*/  STG.E desc[UR6][R6.64], R11 ;  /* 0x0000000b06007986 */ /* 0x0003e4000c101906 */
.L_x_9:
[----:B------:R-:W-:Y:S05]  /*0300*/  BSYNC.RECONVERGENT B0 ;  /* 0x0000000000007941 */ /* 0x000fea0003800200 */
.L_x_8:
[----:B------:R-:W-:Y:S05]  /*0310*/  @P0 EXIT ;  /* 0x000000000000094d */ /* 0x000fea0003800000 */
[----:B-1----:R-:W1:Y:S01]  /*0320*/  LDC.64 R6, c[0x0][0x390] ;  /* 0x0000e400ff067b82 */ /* 0x002e620000000a00 */
[----:B------:R-:W-:-:S05]  /*0330*/  LEA R9, R0, R9, 0x6 ;  /* 0x0000000900097211 */ /* 0x000fca00078e30ff */
[----:B0-----:R-:W-:Y:S02]  /*0340*/  VIADD R3, R9, 0xffffffc0 ;  /* 0xffffffc009037836 */ /* 0x001fe40000000000 */
[----:B------:R-:W0:Y:S01]  /*0350*/  LDC.64 R4, c[0x0][0x398] ;  /* 0x0000e600ff047b82 */ /* 0x000e220000000a00 */
[----:B-1----:R-:W-:-:S04]  /*0360*/  IMAD.WIDE R6, R2, 0x4, R6 ;  /* 0x0000000402067825 */ /* 0x002fc800078e0206 */
[----:B0-----:R-:W-:Y:S02]  /*0370*/  IMAD.WIDE.U32 R2, R3, 0x4, R4 ;  /* 0x0000000403027825 */ /* 0x001fe400078e0004 */
[----:B------:R-:W2:Y:S04]  /*0380*/  LDG.E R5, desc[UR6][R6.64] ;  /* 0x0000000606057981 */ /* 0x000ea8000c1e1900 */
[----:B------:R-:W2:Y:S02]  /*0390*/  LDG.E R2, desc[UR6][R2.64] ;  /* 0x0000000602027981 */ /* 0x000ea4000c1e1900 */
[----:B--2---:R-:W-:-:S05]  /*03a0*/  IADD3 R5, PT, PT, R2, R5, RZ ;  /* 0x0000000502057210 */ /* 0x004fca0007ffe0ff */
[----:B------:R-:W-:Y:S01]  /*03b0*/  STG.E desc[UR6][R6.64], R5 ;  /* 0x0000000506007986 */ /* 0x000fe2000c101906 */
[----:B------:R-:W-:Y:S05]  /*03c0*/  EXIT ;  /* 0x000000000000794d */ /* 0x000fea0003800000 */
.L_x_10:
        /* <DEDUP_REMOVED lines=11> */
.L_x_28:


//--------------------- .text._Z23kernel_block_prefix_sumPcPiS0_S0_ii --------------------------
	.section	.text._Z23kernel_block_prefix_sumPcPiS0_S0_ii,"ax",@progbits
	.align	128
        .global         _Z23kernel_block_prefix_sumPcPiS0_S0_ii
        .type           _Z23kernel_block_prefix_sumPcPiS0_S0_ii,@function
        .size           _Z23kernel_block_prefix_sumPcPiS0_S0_ii,(.L_x_29 - _Z23kernel_block_prefix_sumPcPiS0_S0_ii)
        .other          _Z23kernel_block_prefix_sumPcPiS0_S0_ii,@"STO_CUDA_ENTRY STV_DEFAULT"
_Z23kernel_block_prefix_sumPcPiS0_S0_ii:
.text._Z23kernel_block_prefix_sumPcPiS0_S0_ii:
[----:B------:R-:W-:Y:S01]  /*0000*/  LDC R1, c[0x0][0x37c] ;  /* 0x0000df00ff017b82 */ /* 0x000fe20000000800 */
[----:B------:R-:W0:Y:S07]  /*0010*/  S2R R0, SR_TID.X ;  /* 0x0000000000007919 */ /* 0x000e2e0000002100 */
[----:B------:R-:W1:Y:S01]  /*0020*/  S2UR UR5, SR_CgaCtaId ;  /* 0x00000000000579c3 */ /* 0x000e620000008800 */
[----:B------:R-:W2:Y:S01]  /*0030*/  LDCU UR8, c[0x0][0x360] ;  /* 0x00006c00ff0877ac */ /* 0x000ea20008000800 */
[----:B------:R-:W-:Y:S01]  /*0040*/  BSSY.RECONVERGENT B0, `(.L_x_11) ;  /* 0x0000025000007945 */ /* 0x000fe20003800200 */
[----:B------:R-:W2:Y:S01]  /*0050*/  S2R R3, SR_CTAID.X ;  /* 0x0000000000037919 */ /* 0x000ea20000002500 */
[----:B------:R-:W-:Y:S01]  /*0060*/  IMAD.MOV.U32 R5, RZ, RZ, RZ ;  /* 0x000000ffff057224 */ /* 0x000fe200078e00ff */
[----:B------:R-:W3:Y:S01]  /*0070*/  LDCU UR9, c[0x0][0x3a4] ;  /* 0x00007480ff0977ac */ /* 0x000ee20008000800 */
[----:B------:R-:W-:Y:S01]  /*0080*/  UMOV UR4, 0x400 ;  /* 0x0000040000047882 */ /* 0x000fe20000000000 */
[----:B------:R-:W4:Y:S01]  /*0090*/  LDCU.64 UR6, c[0x0][0x358] ;  /* 0x00006b00ff0677ac */ /* 0x000f220008000a00 */
[----:B-1----:R-:W-:-:S06]  /*00a0*/  ULEA UR4, UR5, UR4, 0x18 ;  /* 0x0000000405047291 */ /* 0x002fcc000f8ec0ff */
[----:B0-----:R-:W-:Y:S01]  /*00b0*/  LEA R6, R0, UR4, 0x7 ;  /* 0x0000000400067c11 */ /* 0x001fe2000f8e38ff */
[----:B--2---:R-:W-:-:S04]  /*00c0*/  IMAD R7, R3, UR8, R0 ;  /* 0x0000000803077c24 */ /* 0x004fc8000f8e0200 */
[----:B------:R0:W-:Y:S01]  /*00d0*/  STS.128 [R6], RZ ;  /* 0x000000ff06007388 */ /* 0x0001e20000000c00 */
[----:B---3--:R-:W-:-:S03]  /*00e0*/  ISETP.GE.AND P0, PT, R7, UR9, PT ;  /* 0x0000000907007c0c */ /* 0x008fc6000bf06270 */
[----:B------:R0:W-:Y:S04]  /*00f0*/  STS.128 [R6+0x10], RZ ;  /* 0x000010ff06007388 */ /* 0x0001e80000000c00 */
[----:B------:R0:W-:Y:S04]  /*0100*/  STS.128 [R6+0x20], RZ ;  /* 0x000020ff06007388 */ /* 0x0001e80000000c00 */
[----:B------:R0:W-:Y:S04]  /*0110*/  STS.128 [R6+0x30], RZ ;  /* 0x000030ff06007388 */ /* 0x0001e80000000c00 */
[----:B------:R0:W-:Y:S04]  /*0120*/  STS.128 [R6+0x40], RZ ;  /* 0x000040ff06007388 */ /* 0x0001e80000000c00 */
[----:B------:R0:W-:Y:S04]  /*0130*/  STS.128 [R6+0x50], RZ ;  /* 0x000050ff06007388 */ /* 0x0001e80000000c00 */
[----:B------:R0:W-:Y:S04]  /*0140*/  STS.128 [R6+0x60], RZ ;  /* 0x000060ff06007388 */ /* 0x0001e80000000c00 */
[----:B------:R0:W-:Y:S01]  /*0150*/  STS.128 [R6+0x70], RZ ;  /* 0x000070ff06007388 */ /* 0x0001e20000000c00 */
[----:B------:R-:W-:Y:S06]  /*0160*/  BAR.SYNC.DEFER_BLOCKING 0x0 ;  /* 0x0000000000007b1d */ /* 0x000fec0000010000 */
[----:B----4-:R-:W-:Y:S05]  /*0170*/  @P0 BRA `(.L_x_12) ;  /* 0x0000000000440947 */ /* 0x010fea0003800000 */
[----:B------:R-:W1:Y:S01]  /*0180*/  LDC.64 R4, c[0x0][0x388] ;  /* 0x0000e200ff047b82 */ /* 0x000e620000000a00 */
[----:B------:R-:W2:Y:S07]  /*0190*/  LDCU.64 UR10, c[0x0][0x380] ;  /* 0x00007000ff0a77ac */ /* 0x000eae0008000a00 */
[----:B------:R-:W3:Y:S01]  /*01a0*/  LDC R9, c[0x0][0x3a0] ;  /* 0x0000e800ff097b82 */ /* 0x000ee20000000800 */
[----:B-1----:R-:W-:-:S06]  /*01b0*/  IMAD.WIDE R4, R7, 0x4, R4 ;  /* 0x0000000407047825 */ /* 0x002fcc00078e0204 */
[----:B------:R-:W3:Y:S02]  /*01c0*/  LDG.E R4, desc[UR6][R4.64] ;  /* 0x0000000604047981 */ /* 0x000ee4000c1e1900 */
[----:B---3--:R-:W-:-:S05]  /*01d0*/  IMAD R2, R4, 0x1e, R9 ;  /* 0x0000001e04027824 */ /* 0x008fca00078e0209 */
[----:B--2---:R-:W-:-:S04]  /*01e0*/  IADD3 R8, P0, PT, R2, UR10, RZ ;  /* 0x0000000a02087c10 */ /* 0x004fc8000ff1e0ff */
[----:B------:R-:W-:-:S05]  /*01f0*/  LEA.HI.X.SX32 R9, R2, UR11, 0x1, P0 ;  /* 0x0000000b02097c11 */ /* 0x000fca00080f0eff */
[----:B------:R1:W2:Y:S01]  /*0200*/  LDG.E.U8 R8, desc[UR6][R8.64] ;  /* 0x0000000608087981 */ /* 0x0002a2000c1e1100 */
[----:B------:R-:W-:-:S05]  /*0210*/  IMAD.MOV.U32 R10, RZ, RZ, 0x1 ;  /* 0x00000001ff0a7424 */ /* 0x000fca00078e00ff */
[----:B-1----:R-:W-:Y:S01]  /*0220*/  PRMT R9, R10, 0x7610, R9 ;  /* 0x000076100a097816 */ /* 0x002fe20000000009 */
[----:B--2---:R-:W-:-:S05]  /*0230*/  VIADD R2, R8, 0xffffffc1 ;  /* 0xffffffc108027836 */ /* 0x004fca0000000000 */
[C---:B------:R-:W-:Y:S02]  /*0240*/  PRMT R11, R2.reuse, 0x8880, RZ ;  /* 0x00008880020b7816 */ /* 0x040fe400000000ff */
[----:B------:R-:W-:-:S03]  /*0250*/  LOP3.LUT R2, R2, 0xffff, RZ, 0xc0, !PT ;  /* 0x0000ffff02027812 */ /* 0x000fc600078ec0ff */
[----:B------:R-:W-:Y:S01]  /*0260*/  IMAD R4, R11, 0x2, R6 ;  /* 0x000000020b047824 */ /* 0x000fe200078e0206 */
[----:B------:R-:W-:-:S04]  /*0270*/  PRMT R5, R2, 0x8880, RZ ;  /* 0x0000888002057816 */ /* 0x000fc800000000ff */
[----:B------:R1:W-:Y:S03]  /*0280*/  STS.U16 [R4], R9 ;  /* 0x0000000904007388 */ /* 0x0003e60000000400 */
.L_x_12:
[----:B------:R-:W-:Y:S05]  /*0290*/  BSYNC.RECONVERGENT B0 ;  /* 0x0000000000007941 */ /* 0x000fea0003800200 */
.L_x_11:
[----:B------:R-:W-:Y:S01]  /*02a0*/  BAR.SYNC.DEFER_BLOCKING 0x0 ;  /* 0x0000000000007b1d */ /* 0x000fe20000010000 */
[----:B------:R-:W-:-:S09]  /*02b0*/  UISETP.GE.U32.AND UP0, UPT, UR8, 0x2, UPT ;  /* 0x000000020800788c */ /* 0x000fd2000bf06070 */
[----:B------:R-:W-:Y:S05]  /*02c0*/  BRA.U !UP0, `(.L_x_13) ;  /* 0x0000000d08187547 */ /* 0x000fea000b800000 */
[----:B------:R-:W-:-:S07]  /*02d0*/  IMAD.MOV.U32 R21, RZ, RZ, 0x1 ;  /* 0x00000001ff157424 */ /* 0x000fce00078e00ff */
.L_x_16:
[----:B-1----:R-:W-:Y:S01]  /*02e0*/  IMAD R4, R0, R21, R21 ;  /* 0x0000001500047224 */ /* 0x002fe200078e0215 */
[----:B------:R-:W-:Y:S04]  /*02f0*/  BSSY.RECONVERGENT B0, `(.L_x_14) ;  /* 0x00000bf000007945 */ /* 0x000fe80003800200 */
[----:B------:R-:W-:-:S04]  /*0300*/  LEA R2, R4, 0xffffffff, 0x1 ;  /* 0xffffffff04027811 */ /* 0x000fc800078e08ff */
[----:B------:R-:W-:-:S13]  /*0310*/  ISETP.GE.U32.AND P0, PT, R2, UR8, PT ;  /* 0x0000000802007c0c */ /* 0x000fda000bf06070 */
[----:B------:R-:W-:Y:S05]  /*0320*/  @P0 BRA `(.L_x_15) ;  /* 0x0000000800ec0947 */ /* 0x000fea0003800000 */
[----:B------:R-:W-:-:S05]  /*0330*/  IMAD R4, R4, 0x2, -R21 ;  /* 0x0000000204047824 */ /* 0x000fca00078e0a15 */
[----:B------:R-:W-:-:S05]  /*0340*/  LEA R4, R4, UR4, 0x7 ;  /* 0x0000000404047c11 */ /* 0x000fca000f8e38ff */
[----:B------:R-:W-:Y:S01]  /*0350*/  IMAD R2, R21, 0x80, R4 ;  /* 0x0000008015027824 */ /* 0x000fe200078e0204 */
[----:B------:R-:W1:Y:S04]  /*0360*/  LDS.128 R8, [R4+-0x80] ;  /* 0xffff800004087984 */ /* 0x000e680000000c00 */
[----:B------:R-:W2:Y:S01]  /*0370*/  LDS.128 R12, [R2+-0x80] ;  /* 0xffff8000020c7984 */ /* 0x000ea20000000c00 */
[----:B-1----:R-:W-:Y:S02]  /*0380*/  PRMT R23, R11, 0x7632, R23 ;  /* 0x000076320b177816 */ /* 0x002fe40000000017 */
[----:B------:R-:W-:Y:S02]  /*0390*/  PRMT R22, R9, 0x7632, R22 ;  /* 0x0000763209167816 */ /* 0x000fe40000000016 */
[----:B------:R-:W-:Y:S01]  /*03a0*/  PRMT R20, R8, 0x7632, R20 ;  /* 0x0000763208147816 */ /* 0x000fe20000000014 */
[----:B--2---:R-:W-:Y:S01]  /*03b0*/  IMAD.IADD R19, R11, 0x1, R15 ;  /* 0x000000010b137824 */ /* 0x004fe200078e020f */
[----:B------:R-:W-:Y:S01]  /*03c0*/  PRMT R24, R10, 0x7632, R24 ;  /* 0x000076320a187816 */ /* 0x000fe20000000018 */
[----:B------:R-:W-:Y:S01]  /*03d0*/  IMAD.IADD R17, R9, 0x1, R13 ;  /* 0x0000000109117824 */ /* 0x000fe200078e020d */
[----:B------:R-:W-:Y:S01]  /*03e0*/  PRMT R9, R14, 0x7632, R9 ;  /* 0x000076320e097816 */ /* 0x000fe20000000009 */
[----:B------:R-:W-:Y:S01]  /*03f0*/  IMAD.IADD R16, R8, 0x1, R12 ;  /* 0x0000000108107824 */ /* 0x000fe200078e020c */
[----:B------:R-:W-:Y:S01]  /*0400*/  PRMT R8, R15, 0x7632, R8 ;  /* 0x000076320f087816 */ /* 0x000fe20000000008 */
[----:B------:R-:W-:Y:S01]  /*0410*/  IMAD.IADD R18, R10, 0x1, R14 ;  /* 0x000000010a127824 */ /* 0x000fe200078e020e */
[----:B------:R-:W-:Y:S01]  /*0420*/  PRMT R13, R13, 0x7632, R13 ;  /* 0x000076320d0d7816 */ /* 0x000fe2000000000d */
[----:B------:R-:W-:Y:S01]  /*0430*/  IMAD.IADD R9, R24, 0x1, R9 ;  /* 0x0000000118097824 */ /* 0x000fe200078e0209 */
[----:B------:R-:W-:Y:S01]  /*0440*/  PRMT R11, R12, 0x7632, R11 ;  /* 0x000076320c0b7816 */ /* 0x000fe2000000000b */
[----:B------:R-:W-:-:S02]  /*0450*/  IMAD.IADD R8, R23, 0x1, R8 ;  /* 0x0000000117087824 */ /* 0x000fc400078e0208 */
[----:B------:R-:W-:Y:S01]  /*0460*/  IMAD.IADD R22, R22, 0x1, R13 ;  /* 0x0000000116167824 */ /* 0x000fe200078e020d */
[----:B------:R-:W-:Y:S01]  /*0470*/  PRMT R18, R18, 0x5410, R9 ;  /* 0x0000541012127816 */ /* 0x000fe20000000009 */
[----:B------:R-:W-:Y:S01]  /*0480*/  IMAD.IADD R11, R20, 0x1, R11 ;  /* 0x00000001140b7824 */ /* 0x000fe200078e020b */
[----:B------:R-:W-:Y:S01]  /*0490*/  PRMT R19, R19, 0x5410, R8 ;  /* 0x0000541013137816 */ /* 0x000fe20000000008 */
[----:B------:R-:W-:Y:S01]  /*04a0*/  LDS.128 R12, [R2+-0x70] ;  /* 0xffff9000020c7984 */ /* 0x000fe20000000c00 */
[----:B------:R-:W-:Y:S02]  /*04b0*/  PRMT R17, R17, 0x5410, R22 ;  /* 0x0000541011117816 */ /* 0x000fe40000000016 */
[----:B------:R-:W-:-:S05]  /*04c0*/  PRMT R16, R16, 0x5410, R11 ;  /* 0x0000541010107816 */ /* 0x000fca000000000b */
[----:B------:R-:W-:Y:S04]  /*04d0*/  STS.128 [R2+-0x80], R16 ;  /* 0xffff801002007388 */ /* 0x000fe80000000c00 */
[----:B------:R-:W1:Y:S02]  /*04e0*/  LDS.128 R8, [R4+-0x70] ;  /* 0xffff900004087984 */ /* 0x000e640000000c00 */
[C---:B-1----:R-:W-:Y:S01]  /*04f0*/  PRMT R20, R11.reuse, 0x7632, R20 ;  /* 0x000076320b147816 */ /* 0x042fe20000000014 */
[--C-:B------:R-:W-:Y:S01]  /*0500*/  IMAD.IADD R11, R11, 0x1, R15.reuse ;  /* 0x000000010b0b7824 */ /* 0x100fe200078e020f */
[C---:B------:R-:W-:Y:S01]  /*0510*/  PRMT R15, R10.reuse, 0x7632, R15 ;  /* 0x000076320a0f7816 */ /* 0x040fe2000000000f */
[--C-:B------:R-:W-:Y:S01]  /*0520*/  IMAD.IADD R10, R10, 0x1, R14.reuse ;  /* 0x000000010a0a7824 */ /* 0x100fe200078e020e */
[C---:B------:R-:W-:Y:S01]  /*0530*/  PRMT R14, R9.reuse, 0x7632, R14 ;  /* 0x00007632090e7816 */ /* 0x040fe2000000000e */
[--C-:B------:R-:W-:Y:S01]  /*0540*/  IMAD.IADD R9, R9, 0x1, R13.reuse ;  /* 0x0000000109097824 */ /* 0x100fe200078e020d */
[C---:B------:R-:W-:Y:S01]  /*0550*/  PRMT R13, R8.reuse, 0x7632, R13 ;  /* 0x00007632080d7816 */ /* 0x040fe2000000000d */
[--C-:B------:R-:W-:Y:S01]  /*0560*/  IMAD.IADD R8, R8, 0x1, R12.reuse ;  /* 0x0000000108087824 */ /* 0x100fe200078e020c */
[----:B------:R-:W-:-:S02]  /*0570*/  PRMT R12, R14, 0x7632, R12 ;  /* 0x000076320e0c7816 */ /* 0x000fc4000000000c */
[----:B------:R-:W-:Y:S02]  /*0580*/  PRMT R17, R15, 0x7632, R17 ;  /* 0x000076320f117816 */ /* 0x000fe40000000011 */
[----:B------:R-:W-:Y:S01]  /*0590*/  PRMT R19, R13, 0x7632, R19 ;  /* 0x000076320d137816 */ /* 0x000fe20000000013 */
[----:B------:R-:W-:Y:S01]  /*05a0*/  IMAD.IADD R15, R15, 0x1, R12 ;  /* 0x000000010f0f7824 */ /* 0x000fe200078e020c */
[----:B------:R-:W-:Y:S01]  /*05b0*/  PRMT R16, R12, 0x7632, R16 ;  /* 0x000076320c107816 */ /* 0x000fe20000000010 */
[----:B------:R-:W-:Y:S02]  /*05c0*/  IMAD.IADD R20, R20, 0x1, R17 ;  /* 0x0000000114147824 */ /* 0x000fe400078e0211 */
[----:B------:R-:W-:Y:S01]  /*05d0*/  IMAD.IADD R14, R14, 0x1, R19 ;  /* 0x000000010e0e7824 */ /* 0x000fe200078e0213 */
[----:B------:R-:W-:Y:S01]  /*05e0*/  PRMT R18, R10, 0x5410, R15 ;  /* 0x000054100a127816 */ /* 0x000fe2000000000f */
[----:B------:R-:W-:Y:S01]  /*05f0*/  IMAD.IADD R13, R13, 0x1, R16 ;  /* 0x000000010d0d7824 */ /* 0x000fe200078e0210 */
[----:B------:R-:W-:-:S02]  /*0600*/  PRMT R19, R11, 0x5410, R20 ;  /* 0x000054100b137816 */ /* 0x000fc40000000014 */
[----:B------:R-:W-:Y:S02]  /*0610*/  PRMT R17, R9, 0x5410, R14 ;  /* 0x0000541009117816 */ /* 0x000fe4000000000e */
[----:B------:R-:W-:Y:S02]  /*0620*/  PRMT R16, R8, 0x5410, R13 ;  /* 0x0000541008107816 */ /* 0x000fe4000000000d */
[----:B------:R-:W-:Y:S04]  /*0630*/  LDS.128 R12, [R2+-0x60] ;  /* 0xffffa000020c7984 */ /* 0x000fe80000000c00 */
        /* <DEDUP_REMOVED lines=124> */
[----:B------:R-:W-:Y:S01]  /*0e00*/  IMAD.IADD R8, R8, 0x1, R12 ;  /* 0x0000000108087824 */ /* 0x000fe200078e020c */
        /* <DEDUP_REMOVED lines=11> */
[----:B------:R-:W-:-:S05]  /*0ec0*/  PRMT R8, R8, 0x5410, R13 ;  /* 0x0000541008087816 */ /* 0x000fca000000000d */
[----:B------:R1:W-:Y:S02]  /*0ed0*/  STS.128 [R2+-0x10], R8 ;  /* 0xfffff00802007388 */ /* 0x0003e40000000c00 */
.L_x_15:
[----:B------:R-:W-:Y:S05]  /*0ee0*/  BSYNC.RECONVERGENT B0 ;  /* 0x0000000000007941 */ /* 0x000fea0003800200 */
.L_x_14:
[----:B------:R-:W-:Y:S01]  /*0ef0*/  IMAD.SHL.U32 R21, R21, 0x2, RZ ;  /* 0x0000000215157824 */ /* 0x000fe200078e00ff */
[----:B------:R-:W-:Y:S04]  /*0f00*/  BAR.SYNC.DEFER_BLOCKING 0x0 ;  /* 0x0000000000007b1d */ /* 0x000fe80000010000 */
[----:B------:R-:W-:-:S13]  /*0f10*/  ISETP.GE.U32.AND P0, PT, R21, UR8, PT ;  /* 0x0000000815007c0c */ /* 0x000fda000bf06070 */
[----:B------:R-:W-:Y:S05]  /*0f20*/  @!P0 BRA `(.L_x_16) ;  /* 0xfffffff000ec8947 */ /* 0x000fea000383ffff */
.L_x_13:
[----:B------:R-:W-:Y:S01]  /*0f30*/  UIADD3 UR4, UPT, UPT, UR8, -0x1, URZ ;  /* 0xffffffff08047890 */ /* 0x000fe2000fffe0ff */
[----:B------:R-:W-:Y:S05]  /*0f40*/  BSSY.RECONVERGENT B0, `(.L_x_17) ;  /* 0x00000b7000007945 */ /* 0x000fea0003800200 */
[----:B------:R-:W-:-:S13]  /*0f50*/  ISETP.NE.AND P0, PT, R0, UR4, PT ;  /* 0x0000000400007c0c */ /* 0x000fda000bf05270 */
[----:B------:R-:W-:Y:S05]  /*0f60*/  @P0 BRA `(.L_x_18) ;  /* 0x0000000800d00947 */ /* 0x000fea0003800000 */
[----:B------:R-:W2:Y:S01]  /*0f70*/  LDC.64 R16, c[0x0][0x398] ;  /* 0x0000e600ff107b82 */ /* 0x000ea20000000a00 */
[----:B-1----:R-:W1:Y:S01]  /*0f80*/  LDS.128 R8, [R6] ;  /* 0x0000000006087984 */ /* 0x002e620000000c00 */
[----:B------:R-:W-:-:S03]  /*0f90*/  IMAD.SHL.U32 R3, R3, 0x40, RZ ;  /* 0x0000004003037824 */ /* 0x000fc600078e00ff */
[----:B------:R-:W3:Y:S04]  /*0fa0*/  LDS.128 R12, [R6+0x10] ;  /* 0x00001000060c7984 */ /* 0x000ee80000000c00 */
[----:B------:R-:W-:Y:S04]  /*0fb0*/  STS.128 [R6], RZ ;  /* 0x000000ff06007388 */ /* 0x000fe80000000c00 */
[----:B------:R-:W-:Y:S01]  /*0fc0*/  STS.128 [R6+0x10], RZ ;  /* 0x000010ff06007388 */ /* 0x000fe20000000c00 */
[----:B--2---:R-:W-:-:S03]  /*0fd0*/  IMAD.WIDE.U32 R2, R3, 0x4, R16 ;  /* 0x0000000403027825 */ /* 0x004fc600078e0010 */
[----:B------:R-:W2:Y:S04]  /*0fe0*/  LDS.128 R16, [R6+0x20] ;  /* 0x0000200006107984 */ /* 0x000ea80000000c00 */
[----:B------:R-:W-:Y:S01]  /*0ff0*/  STS.128 [R6+0x20], RZ ;  /* 0x000020ff06007388 */ /* 0x000fe20000000c00 */
[C---:B-1----:R-:W-:Y:S02]  /*1000*/  PRMT R4, R8.reuse, 0x9910, RZ ;  /* 0x0000991008047816 */ /* 0x042fe400000000ff */
[----:B------:R-:W-:Y:S02]  /*1010*/  PRMT R21, R8, 0xbb32, RZ ;  /* 0x0000bb3208157816 */ /* 0x000fe400000000ff */
[C---:B------:R-:W-:Y:S02]  /*1020*/  PRMT R23, R9.reuse, 0x9910, RZ ;  /* 0x0000991009177816 */ /* 0x040fe400000000ff */
[----:B------:R-:W-:Y:S01]  /*1030*/  PRMT R25, R9, 0xbb32, RZ ;  /* 0x0000bb3209197816 */ /* 0x000fe200000000ff */
[----:B------:R-:W-:Y:S01]  /*1040*/  IMAD.MOV.U32 R9, RZ, RZ, R4 ;  /* 0x000000ffff097224 */ /* 0x000fe200078e0004 */
[----:B------:R1:W-:Y:S01]  /*1050*/  STG.E desc[UR6][R2.64+0x4], R21 ;  /* 0x0000041502007986 */ /* 0x0003e2000c101906 */
[----:B------:R-:W-:-:S02]  /*1060*/  PRMT R27, R10, 0x9910, RZ ;  /* 0x000099100a1b7816 */ /* 0x000fc400000000ff */
[----:B------:R-:W-:Y:S01]  /*1070*/  PRMT R29, R10, 0xbb32, RZ ;  /* 0x0000bb320a1d7816 */ /* 0x000fe200000000ff */
[----:B------:R-:W-:Y:S01]  /*1080*/  STG.E desc[UR6][R2.64], R9 ;  /* 0x0000000902007986 */ /* 0x000fe2000c101906 */
[C---:B------:R-:W-:Y:S02]  /*1090*/  PRMT R4, R11.reuse, 0x9910, RZ ;  /* 0x000099100b047816 */ /* 0x040fe400000000ff */
[----:B------:R-:W-:Y:S01]  /*10a0*/  PRMT R20, R11, 0xbb32, RZ ;  /* 0x0000bb320b147816 */ /* 0x000fe200000000ff */
[----:B------:R4:W-:Y:S01]  /*10b0*/  STG.E desc[UR6][R2.64+0x8], R23 ;  /* 0x0000081702007986 */ /* 0x0009e2000c101906 */
[----:B---3--:R-:W-:Y:S02]  /*10c0*/  PRMT R22, R13, 0xbb32, RZ ;  /* 0x0000bb320d167816 */ /* 0x008fe400000000ff */
[----:B------:R-:W-:Y:S01]  /*10d0*/  PRMT R24, R14, 0x9910, RZ ;  /* 0x000099100e187816 */ /* 0x000fe200000000ff */
[----:B------:R-:W3:Y:S01]  /*10e0*/  LDS.128 R8, [R6+0x30] ;  /* 0x0000300006087984 */ /* 0x000ee20000000c00 */
[----:B-1----:R-:W-:-:S02]  /*10f0*/  PRMT R21, R12, 0x9910, RZ ;  /* 0x000099100c157816 */ /* 0x002fc400000000ff */
[----:B------:R-:W-:Y:S01]  /*1100*/  PRMT R12, R12, 0xbb32, RZ ;  /* 0x0000bb320c0c7816 */ /* 0x000fe200000000ff */
[----:B------:R1:W-:Y:S01]  /*1110*/  STG.E desc[UR6][R2.64+0x14], R29 ;  /* 0x0000141d02007986 */ /* 0x0003e2000c101906 */
[----:B------:R-:W-:Y:S02]  /*1120*/  PRMT R14, R14, 0xbb32, RZ ;  /* 0x0000bb320e0e7816 */ /* 0x000fe400000000ff */
[----:B----4-:R-:W-:Y:S01]  /*1130*/  PRMT R23, R13, 0x9910, RZ ;  /* 0x000099100d177816 */ /* 0x010fe200000000ff */
[----:B------:R-:W-:Y:S01]  /*1140*/  IMAD.MOV.U32 R13, RZ, RZ, R21 ;  /* 0x000000ffff0d7224 */ /* 0x000fe200078e0015 */
[----:B------:R4:W-:Y:S01]  /*1150*/  STG.E desc[UR6][R2.64+0x18], R4 ;  /* 0x0000180402007986 */ /* 0x0009e2000c101906 */
[----:B------:R-:W-:Y:S01]  /*1160*/  IMAD.MOV.U32 R21, RZ, RZ, R12 ;  /* 0x000000ffff157224 */ /* 0x000fe200078e000c */
[----:B--2---:R-:W-:Y:S02]  /*1170*/  PRMT R12, R16, 0x9910, RZ ;  /* 0x00009910100c7816 */ /* 0x004fe400000000ff */
[----:B------:R2:W-:Y:S01]  /*1180*/  STG.E desc[UR6][R2.64+0x28], R23 ;  /* 0x0000281702007986 */ /* 0x0005e2000c101906 */
[----:B-1----:R-:W-:-:S03]  /*1190*/  PRMT R29, R15, 0x9910, RZ ;  /* 0x000099100f1d7816 */ /* 0x002fc600000000ff */
[----:B------:R1:W-:Y:S01]  /*11a0*/  STG.E desc[UR6][R2.64+0x24], R21 ;  /* 0x0000241502007986 */ /* 0x0003e2000c101906 */
[----:B----4-:R-:W-:Y:S01]  /*11b0*/  PRMT R4, R15, 0xbb32, RZ ;  /* 0x0000bb320f047816 */ /* 0x010fe200000000ff */
[----:B------:R-:W-:Y:S02]  /*11c0*/  IMAD.MOV.U32 R15, RZ, RZ, R22 ;  /* 0x000000ffff0f7224 */ /* 0x000fe400078e0016 */
[----:B------:R4:W-:Y:S01]  /*11d0*/  STG.E desc[UR6][R2.64+0x10], R27 ;  /* 0x0000101b02007986 */ /* 0x0009e2000c101906 */
[----:B------:R-:W-:Y:S02]  /*11e0*/  PRMT R22, R19, 0x9910, RZ ;  /* 0x0000991013167816 */ /* 0x000fe400000000ff */
[C---:B--2---:R-:W-:Y:S01]  /*11f0*/  PRMT R23, R17.reuse, 0x9910, RZ ;  /* 0x0000991011177816 */ /* 0x044fe200000000ff */
[----:B------:R-:W-:Y:S01]  /*1200*/  STG.E desc[UR6][R2.64+0x20], R13 ;  /* 0x0000200d02007986 */ /* 0x000fe2000c101906 */
[----:B-1----:R-:W-:Y:S02]  /*1210*/  PRMT R21, R16, 0xbb32, RZ ;  /* 0x0000bb3210157816 */ /* 0x002fe400000000ff */
[----:B------:R-:W-:Y:S01]  /*1220*/  PRMT R16, R17, 0xbb32, RZ ;  /* 0x0000bb3211107816 */ /* 0x000fe200000000ff */
[----:B------:R-:W-:Y:S01]  /*1230*/  STG.E desc[UR6][R2.64+0x2c], R15 ;  /* 0x00002c0f02007986 */ /* 0x000fe2000c101906 */
[----:B------:R-:W-:-:S02]  /*1240*/  IMAD.MOV.U32 R17, RZ, RZ, R12 ;  /* 0x000000ffff117224 */ /* 0x000fc400078e000c */
[----:B----4-:R-:W-:Y:S01]  /*1250*/  IMAD.MOV.U32 R27, RZ, RZ, R14 ;  /* 0x000000ffff1b7224 */ /* 0x010fe200078e000e */
[----:B------:R1:W-:Y:S04]  /*1260*/  STG.E desc[UR6][R2.64+0x3c], R4 ;  /* 0x00003c0402007986 */ /* 0x0003e8000c101906 */
[----:B------:R-:W2:Y:S04]  /*1270*/  LDS.128 R12, [R6+0x40] ;  /* 0x00004000060c7984 */ /* 0x000ea80000000c00 */
[----:B------:R4:W-:Y:S01]  /*1280*/  STG.E desc[UR6][R2.64+0x1c], R20 ;  /* 0x00001c1402007986 */ /* 0x0009e2000c101906 */
[----:B-1----:R-:W-:-:S03]  /*1290*/  PRMT R4, R19, 0xbb32, RZ ;  /* 0x0000bb3213047816 */ /* 0x002fc600000000ff */
[----:B------:R1:W-:Y:S01]  /*12a0*/  STG.E desc[UR6][R2.64+0xc], R25 ;  /* 0x00000c1902007986 */ /* 0x0003e2000c101906 */
[----:B------:R-:W-:Y:S01]  /*12b0*/  IMAD.MOV.U32 R19, RZ, RZ, R16 ;  /* 0x000000ffff137224 */ /* 0x000fe200078e0010 */
[----:B---3--:R-:W-:Y:S02]  /*12c0*/  PRMT R16, R8, 0x9910, RZ ;  /* 0x0000991008107816 */ /* 0x008fe400000000ff */
[----:B------:R3:W-:Y:S01]  /*12d0*/  STG.E desc[UR6][R2.64+0x44], R21 ;  /* 0x0000441502007986 */ /* 0x0007e2000c101906 */
[----:B----4-:R-:W-:-:S03]  /*12e0*/  PRMT R20, R18, 0x9910, RZ ;  /* 0x0000991012147816 */ /* 0x010fc600000000ff */
[----:B------:R4:W-:Y:S01]  /*12f0*/  STG.E desc[UR6][R2.64+0x48], R23 ;  /* 0x0000481702007986 */ /* 0x0009e2000c101906 */
[----:B------:R-:W-:Y:S01]  /*1300*/  PRMT R18, R18, 0xbb32, RZ ;  /* 0x0000bb3212127816 */ /* 0x000fe200000000ff */
[----:B-1----:R-:W-:Y:S02]  /*1310*/  IMAD.MOV.U32 R25, RZ, RZ, R24 ;  /* 0x000000ffff197224 */ /* 0x002fe400078e0018 */
[----:B------:R1:W-:Y:S01]  /*1320*/  STG.E desc[UR6][R2.64+0x34], R27 ;  /* 0x0000341b02007986 */ /* 0x0003e2000c101906 */
[----:B---3--:R-:W-:-:S03]  /*1330*/  PRMT R21, R8, 0xbb32, RZ ;  /* 0x0000bb3208157816 */ /* 0x008fc600000000ff */
[----:B------:R3:W-:Y:S01]  /*1340*/  STG.E desc[UR6][R2.64+0x30], R25 ;  /* 0x0000301902007986 */ /* 0x0007e2000c101906 */
[C---:B------:R-:W-:Y:S02]  /*1350*/  PRMT R8, R9.reuse, 0xbb32, RZ ;  /* 0x0000bb3209087816 */ /* 0x040fe400000000ff */
[----:B----4-:R-:W-:Y:S01]  /*1360*/  PRMT R23, R9, 0x9910, RZ ;  /* 0x0000991009177816 */ /* 0x010fe200000000ff */
[----:B------:R4:W-:Y:S01]  /*1370*/  STG.E desc[UR6][R2.64+0x38], R29 ;  /* 0x0000381d02007986 */ /* 0x0009e2000c101906 */
[----:B------:R-:W-:-:S03]  /*1380*/  IMAD.MOV.U32 R9, RZ, RZ, R16 ;  /* 0x000000ffff097224 */ /* 0x000fc600078e0010 */
[----:B------:R-:W-:Y:S01]  /*1390*/  STG.E desc[UR6][R2.64+0x40], R17 ;  /* 0x0000401102007986 */ /* 0x000fe2000c101906 */
[----:B-1----:R-:W-:-:S03]  /*13a0*/  IMAD.MOV.U32 R27, RZ, RZ, R18 ;  /* 0x000000ffff1b7224 */ /* 0x002fc600078e0012 */
[----:B------:R-:W-:Y:S01]  /*13b0*/  STG.E desc[UR6][R2.64+0x4c], R19 ;  /* 0x00004c1302007986 */ /* 0x000fe2000c101906 */
[----:B---3--:R-:W-:Y:S01]  /*13c0*/  IMAD.MOV.U32 R25, RZ, RZ, R20 ;  /* 0x000000ffff197224 */ /* 0x008fe200078e0014 */
[C---:B------:R-:W-:Y:S01]  /*13d0*/  PRMT R20, R10.reuse, 0x9910, RZ ;  /* 0x000099100a147816 */ /* 0x040fe200000000ff */
[----:B----4-:R-:W-:Y:S01]  /*13e0*/  IMAD.MOV.U32 R29, RZ, RZ, R22 ;  /* 0x000000ffff1d7224 */ /* 0x010fe200078e0016 */
[----:B------:R-:W1:Y:S01]  /*13f0*/  LDS.128 R16, [R6+0x50] ;  /* 0x0000500006107984 */ /* 0x000e620000000c00 */
[C---:B------:R-:W-:Y:S02]  /*1400*/  PRMT R22, R11.reuse, 0x9910, RZ ;  /* 0x000099100b167816 */ /* 0x040fe400000000ff */
[----:B------:R-:W-:Y:S01]  /*1410*/  PRMT R10, R10, 0xbb32, RZ ;  /* 0x0000bb320a0a7816 */ /* 0x000fe200000000ff */
[----:B------:R3:W-:Y:S01]  /*1420*/  STG.E desc[UR6][R2.64+0x54], R27 ;  /* 0x0000541b02007986 */ /* 0x0007e2000c101906 */
[----:B------:R-:W-:Y:S02]  /*1430*/  PRMT R11, R11, 0xbb32, RZ ;  /* 0x0000bb320b0b7816 */ /* 0x000fe400000000ff */
[C---:B--2---:R-:W-:Y:S01]  /*1440*/  PRMT R24, R14.reuse, 0x9910, RZ ;  /* 0x000099100e187816 */ /* 0x044fe200000000ff */
[----:B------:R2:W-:Y:S01]  /*1450*/  STG.E desc[UR6][R2.64+0x50], R25 ;  /* 0x0000501902007986 */ /* 0x0005e2000c101906 */
[----:B------:R-:W-:-:S03]  /*1460*/  PRMT R14, R14, 0xbb32, RZ ;  /* 0x0000bb320e0e7816 */ /* 0x000fc600000000ff */
[----:B------:R4:W-:Y:S01]  /*1470*/  STG.E desc[UR6][R2.64+0x58], R29 ;  /* 0x0000581d02007986 */ /* 0x0009e2000c101906 */
[----:B---3--:R-:W-:-:S03]  /*1480*/  IMAD.MOV.U32 R27, RZ, RZ, R20 ;  /* 0x000000ffff1b7224 */ /* 0x008fc600078e0014 */
[----:B------:R-:W-:Y:S01]  /*1490*/  STG.E desc[UR6][R2.64+0x60], R9 ;  /* 0x0000600902007986 */ /* 0x000fe2000c101906 */
[----:B------:R-:W-:Y:S02]  /*14a0*/  IMAD.MOV.U32 R20, RZ, RZ, R11 ;  /* 0x000000ffff147224 */ /* 0x000fe400078e000b */
[----:B--2---:R-:W-:Y:S01]  /*14b0*/  IMAD.MOV.U32 R25, RZ, RZ, R8 ;  /* 0x000000ffff197224 */ /* 0x004fe200078e0008 */
[----:B------:R2:W-:Y:S01]  /*14c0*/  STG.E desc[UR6][R2.64+0x64], R21 ;  /* 0x0000641502007986 */ /* 0x0005e2000c101906 */
[----:B----4-:R-:W-:-:S03]  /*14d0*/  IMAD.MOV.U32 R29, RZ, RZ, R10 ;  /* 0x000000ffff1d7224 */ /* 0x010fc600078e000a */
[----:B------:R3:W-:Y:S04]  /*14e0*/  STG.E desc[UR6][R2.64+0x5c], R4 ;  /* 0x00005c0402007986 */ /* 0x0007e8000c101906 */
[----:B------:R-:W4:Y:S01]  /*14f0*/  LDS.128 R8, [R6+0x60] ;  /* 0x0000600006087984 */ /* 0x000f220000000c00 */
[----:B--2---:R-:W-:-:S03]  /*1500*/  PRMT R21, R12, 0x9910, RZ ;  /* 0x000099100c157816 */ /* 0x004fc600000000ff */
[----:B------:R2:W-:Y:S01]  /*1510*/  STG.E desc[UR6][R2.64+0x68], R23 ;  /* 0x0000681702007986 */ /* 0x0005e2000c101906 */
[----:B------:R-:W-:Y:S01]  /*1520*/  PRMT R12, R12, 0xbb32, RZ ;  /* 0x0000bb320c0c7816 */ /* 0x000fe200000000ff */
[----:B---3--:R-:W-:Y:S01]  /*1530*/  IMAD.MOV.U32 R4, RZ, RZ, R22 ;  /* 0x000000ffff047224 */ /* 0x008fe200078e0016 */
[C---:B------:R-:W-:Y:S01]  /*1540*/  PRMT R22, R13.reuse, 0xbb32, RZ ;  /* 0x0000bb320d167816 */ /* 0x040fe200000000ff */
[----:B------:R3:W-:Y:S04]  /*1550*/  STG.E desc[UR6][R2.64+0x74], R29 ;  /* 0x0000741d02007986 */ /* 0x0007e8000c101906 */
[----:B------:R5:W-:Y:S01]  /*1560*/  STG.E desc[UR6][R2.64+0x78], R4 ;  /* 0x0000780402007986 */ /* 0x000be2000c101906 */
[----:B--2---:R-:W-:Y:S01]  /*1570*/  PRMT R23, R13, 0x9910, RZ ;  /* 0x000099100d177816 */ /* 0x004fe200000000ff */
[----:B------:R-:W-:-:S02]  /*1580*/  IMAD.MOV.U32 R13, RZ, RZ, R21 ;  /* 0x000000ffff0d7224 */ /* 0x000fc400078e0015 */
[----:B------:R2:W-:Y:S01]  /*1590*/  STG.E desc[UR6][R2.64+0x7c], R20 ;  /* 0x00007c1402007986 */ /* 0x0005e2000c101906 */
[----:B------:R-:W-:Y:S02]  /*15a0*/  IMAD.MOV.U32 R21, RZ, RZ, R12 ;  /* 0x000000ffff157224 */ /* 0x000fe400078e000c */
[----:B---3--:R-:W-:Y:S01]  /*15b0*/  IMAD.MOV.U32 R29, RZ, RZ, R14 ;  /* 0x000000ffff1d7224 */ /* 0x008fe200078e000e */
[----:B------:R-:W-:Y:S01]  /*15c0*/  STG.E desc[UR6][R2.64+0x80], R13 ;  /* 0x0000800d02007986 */ /* 0x000fe2000c101906 */
[----:B-----5:R-:W-:-:S03]  /*15d0*/  PRMT R4, R15, 0x9910, RZ ;  /* 0x000099100f047816 */ /* 0x020fc600000000ff */
[----:B------:R1:W-:Y:S01]  /*15e0*/  STG.E desc[UR6][R2.64+0x84], R21 ;  /* 0x0000841502007986 */ /* 0x0003e2000c101906 */
[----:B--2---:R-:W-:-:S03]  /*15f0*/  PRMT R20, R15, 0xbb32, RZ ;  /* 0x0000bb320f147816 */ /* 0x004fc600000000ff */
[----:B------:R2:W-:Y:S04]  /*1600*/  STG.E desc[UR6][R2.64+0x6c], R25 ;  /* 0x00006c1902007986 */ /* 0x0005e8000c101906 */
[----:B------:R-:W3:Y:S01]  /*1610*/  LDS.128 R12, [R6+0x70] ;  /* 0x00007000060c7984 */ /* 0x000ee20000000c00 */
[----:B-1----:R-:W-:-:S03]  /*1620*/  PRMT R21, R16, 0x9910, RZ ;  /* 0x0000991010157816 */ /* 0x002fc600000000ff */
[----:B------:R1:W-:Y:S01]  /*1630*/  STG.E desc[UR6][R2.64+0x70], R27 ;  /* 0x0000701b02007986 */ /* 0x0003e2000c101906 */
[----:B------:R-:W-:-:S03]  /*1640*/  PRMT R16, R16, 0xbb32, RZ ;  /* 0x0000bb3210107816 */ /* 0x000fc600000000ff */
[----:B------:R5:W-:Y:S01]  /*1650*/  STG.E desc[UR6][R2.64+0x88], R23 ;  /* 0x0000881702007986 */ /* 0x000be2000c101906 */
[----:B--2---:R-:W-:Y:S01]  /*1660*/  IMAD.MOV.U32 R25, RZ, RZ, R22 ;  /* 0x000000ffff197224 */ /* 0x004fe200078e0016 */
[C---:B------:R-:W-:Y:S02]  /*1670*/  PRMT R22, R17.reuse, 0xbb32, RZ ;  /* 0x0000bb3211167816 */ /* 0x040fe400000000ff */
[----:B------:R2:W-:Y:S01]  /*1680*/  STG.E desc[UR6][R2.64+0x94], R29 ;  /* 0x0000941d02007986 */ /* 0x0005e2000c101906 */
[----:B-1----:R-:W-:Y:S01]  /*1690*/  IMAD.MOV.U32 R27, RZ, RZ, R24 ;  /* 0x000000ffff1b7224 */ /* 0x002fe200078e0018 */
[C---:B------:R-:W-:Y:S02]  /*16a0*/  PRMT R24, R18.reuse, 0x9910, RZ ;  /* 0x0000991012187816 */ /* 0x040fe400000000ff */
[----:B------:R1:W-:Y:S01]  /*16b0*/  STG.E desc[UR6][R2.64+0x8c], R25 ;  /* 0x00008c1902007986 */ /* 0x0003e2000c101906 */
[----:B------:R-:W-:Y:S02]  /*16c0*/  PRMT R18, R18, 0xbb32, RZ ;  /* 0x0000bb3212127816 */ /* 0x000fe400000000ff */
[----:B-----5:R-:W-:Y:S01]  /*16d0*/  PRMT R23, R17, 0x9910, RZ ;  /* 0x0000991011177816 */ /* 0x020fe200000000ff */
[----:B------:R-:W-:Y:S01]  /*16e0*/  IMAD.MOV.U32 R17, RZ, RZ, R21 ;  /* 0x000000ffff117224 */ /* 0x000fe200078e0015 */
[----:B------:R5:W-:Y:S01]  /*16f0*/  STG.E desc[UR6][R2.64+0x90], R27 ;  /* 0x0000901b02007986 */ /* 0x000be2000c101906 */
[----:B------:R-:W-:Y:S01]  /*1700*/  IMAD.MOV.U32 R21, RZ, RZ, R16 ;  /* 0x000000ffff157224 */ /* 0x000fe200078e0010 */
[----:B----4-:R-:W-:-:S02]  /*1710*/  PRMT R16, R8, 0x9910, RZ ;  /* 0x0000991008107816 */ /* 0x010fc400000000ff */
[----:B------:R4:W-:Y:S01]  /*1720*/  STG.E desc[UR6][R2.64+0xa0], R17 ;  /* 0x0000a01102007986 */ /* 0x0009e2000c101906 */
[----:B--2---:R-:W-:Y:S01]  /*1730*/  PRMT R29, R19, 0x9910, RZ ;  /* 0x00009910131d7816 */ /* 0x004fe200000000ff */
[----:B-1----:R-:W-:Y:S02]  /*1740*/  IMAD.MOV.U32 R25, RZ, RZ, R24 ;  /* 0x000000ffff197224 */ /* 0x002fe400078e0018 */
[----:B------:R1:W-:Y:S01]  /*1750*/  STG.E desc[UR6][R2.64+0x98], R4 ;  /* 0x0000980402007986 */ /* 0x0003e2000c101906 */
[----:B-----5:R-:W-:Y:S01]  /*1760*/  IMAD.MOV.U32 R27, RZ, RZ, R18 ;  /* 0x000000ffff1b7224 */ /* 0x020fe200078e0012 */
[C---:B------:R-:W-:Y:S02]  /*1770*/  PRMT R18, R9.reuse, 0xbb32, RZ ;  /* 0x0000bb3209127816 */ /* 0x040fe400000000ff */
[----:B------:R2:W-:Y:S01]  /*1780*/  STG.E desc[UR6][R2.64+0xa4], R21 ;  /* 0x0000a41502007986 */ /* 0x0005e2000c101906 */
[----:B----4-:R-:W-:Y:S02]  /*1790*/  PRMT R17, R8, 0xbb32, RZ ;  /* 0x0000bb3208117816 */ /* 0x010fe400000000ff */
[----:B------:R-:W-:Y:S01]  /*17a0*/  PRMT R8, R9, 0x9910, RZ ;  /* 0x0000991009087816 */ /* 0x000fe200000000ff */
[----:B------:R-:W-:Y:S01]  /*17b0*/  IMAD.MOV.U32 R9, RZ, RZ, R16 ;  /* 0x000000ffff097224 */ /* 0x000fe200078e0010 */
[----:B-1----:R-:W-:Y:S01]  /*17c0*/  PRMT R4, R19, 0xbb32, RZ ;  /* 0x0000bb3213047816 */ /* 0x002fe200000000ff */
[----:B------:R-:W-:Y:S01]  /*17d0*/  IMAD.MOV.U32 R19, RZ, RZ, R22 ;  /* 0x000000ffff137224 */ /* 0x000fe200078e0016 */
[----:B------:R1:W-:Y:S04]  /*17e0*/  STG.E desc[UR6][R2.64+0xa8], R23 ;  /* 0x0000a81702007986 */ /* 0x0003e8000c101906 */
[----:B------:R4:W-:Y:S01]  /*17f0*/  STG.E desc[UR6][R2.64+0xb0], R25 ;  /* 0x0000b01902007986 */ /* 0x0009e2000c101906 */
[----:B--2---:R-:W-:-:S03]  /*1800*/  PRMT R21, R10, 0x9910, RZ ;  /* 0x000099100a157816 */ /* 0x004fc600000000ff */
[----:B------:R2:W-:Y:S04]  /*1810*/  STG.E desc[UR6][R2.64+0xb4], R27 ;  /* 0x0000b41b02007986 */ /* 0x0005e8000c101906 */
[----:B------:R5:W-:Y:S01]  /*1820*/  STG.E desc[UR6][R2.64+0xac], R19 ;  /* 0x0000ac1302007986 */ /* 0x000be2000c101906 */
[----:B-1----:R-:W-:Y:S02]  /*1830*/  PRMT R23, R10, 0xbb32, RZ ;  /* 0x0000bb320a177816 */ /* 0x002fe400000000ff */
[C---:B----4-:R-:W-:Y:S01]  /*1840*/  PRMT R25, R11.reuse, 0x9910, RZ ;  /* 0x000099100b197816 */ /* 0x050fe200000000ff */
[----:B------:R1:W-:Y:S01]  /*1850*/  STG.E desc[UR6][R2.64+0xc0], R9 ;  /* 0x0000c00902007986 */ /* 0x0003e2000c101906 */
[----:B--2---:R-:W-:-:S03]  /*1860*/  PRMT R27, R11, 0xbb32, RZ ;  /* 0x0000bb320b1b7816 */ /* 0x004fc600000000ff */
[----:B------:R2:W-:Y:S01]  /*1870*/  STG.E desc[UR6][R2.64+0xbc], R4 ;  /* 0x0000bc0402007986 */ /* 0x0005e2000c101906 */
[----:B------:R-:W-:Y:S02]  /*1880*/  IMAD.MOV.U32 R11, RZ, RZ, R18 ;  /* 0x000000ffff0b7224 */ /* 0x000fe400078e0012 */
[----:B-----5:R-:W-:Y:S01]  /*1890*/  IMAD.MOV.U32 R19, RZ, RZ, R8 ;  /* 0x000000ffff137224 */ /* 0x020fe200078e0008 */
[----:B---3--:R-:W-:Y:S01]  /*18a0*/  PRMT R8, R13, 0xbb32, RZ ;  /* 0x0000bb320d087816 */ /* 0x008fe200000000ff */
[----:B------:R3:W-:Y:S01]  /*18b0*/  STG.E desc[UR6][R2.64+0xd0], R21 ;  /* 0x0000d01502007986 */ /* 0x0007e2000c101906 */
[----:B-1----:R-:W-:-:S03]  /*18c0*/  PRMT R9, R12, 0x9910, RZ ;  /* 0x000099100c097816 */ /* 0x002fc600000000ff */
[----:B------:R1:W-:Y:S01]  /*18d0*/  STG.E desc[UR6][R2.64+0xd4], R23 ;  /* 0x0000d41702007986 */ /* 0x0003e2000c101906 */
[----:B------:R-:W-:Y:S02]  /*18e0*/  PRMT R12, R12, 0xbb32, RZ ;  /* 0x0000bb320c0c7816 */ /* 0x000fe400000000ff */
[----:B--2---:R-:W-:Y:S01]  /*18f0*/  PRMT R4, R13, 0x9910, RZ ;  /* 0x000099100d047816 */ /* 0x004fe200000000ff */
[----:B------:R2:W-:Y:S04]  /*1900*/  STG.E desc[UR6][R2.64+0xc4], R17 ;  /* 0x0000c41102007986 */ /* 0x0005e8000c101906 */
[----:B------:R4:W-:Y:S01]  /*1910*/  STG.E desc[UR6][R2.64+0xc8], R19 ;  /* 0x0000c81302007986 */ /* 0x0009e2000c101906 */
[----:B---3--:R-:W-:Y:S01]  /*1920*/  PRMT R21, R15, 0x9910, RZ ;  /* 0x000099100f157816 */ /* 0x008fe200000000ff */
[----:B------:R-:W-:-:S02]  /*1930*/  IMAD.MOV.U32 R13, RZ, RZ, R4 ;  /* 0x000000ffff0d7224 */ /* 0x000fc400078e0004 */
[----:B------:R3:W-:Y:S01]  /*1940*/  STG.E desc[UR6][R2.64+0xcc], R11 ;  /* 0x0000cc0b02007986 */ /* 0x0007e2000c101906 */
[----:B-1----:R-:W-:Y:S01]  /*1950*/  PRMT R23, R15, 0xbb32, RZ ;  /* 0x0000bb320f177816 */ /* 0x002fe200000000ff */
[----:B------:R-:W-:Y:S01]  /*1960*/  IMAD.MOV.U32 R15, RZ, RZ, R8 ;  /* 0x000000ffff0f7224 */ /* 0x000fe200078e0008 */
[C---:B--2---:R-:W-:Y:S01]  /*1970*/  PRMT R17, R14.reuse, 0x9910, RZ ;  /* 0x000099100e117816 */ /* 0x044fe200000000ff */
[----:B------:R2:W-:Y:S01]  /*1980*/  STG.E desc[UR6][R2.64+0x9c], R20 ;  /* 0x00009c1402007986 */ /* 0x0005e2000c101906 */
[----:B----4-:R-:W-:-:S03]  /*1990*/  PRMT R19, R14, 0xbb32, RZ ;  /* 0x0000bb320e137816 */ /* 0x010fc600000000ff */
[----:B------:R2:W-:Y:S01]  /*19a0*/  STG.E desc[UR6][R2.64+0xb8], R29 ;  /* 0x0000b81d02007986 */ /* 0x0005e2000c101906 */
[----:B---3--:R-:W-:-:S03]  /*19b0*/  IMAD.MOV.U32 R11, RZ, RZ, R12 ;  /* 0x000000ffff0b7224 */ /* 0x008fc600078e000c */
[----:B------:R2:W-:Y:S04]  /*19c0*/  STG.E desc[UR6][R2.64+0xd8], R25 ;  /* 0x0000d81902007986 */ /* 0x0005e8000c101906 */
        /* <DEDUP_REMOVED lines=9> */
[----:B------:R2:W-:Y:S04]  /*1a60*/  STS.128 [R6+0x30], RZ ;  /* 0x000030ff06007388 */ /* 0x0005e80000000c00 */
[----:B------:R2:W-:Y:S04]  /*1a70*/  STS.128 [R6+0x40], RZ ;  /* 0x000040ff06007388 */ /* 0x0005e80000000c00 */
[----:B------:R2:W-:Y:S04]  /*1a80*/  STS.128 [R6+0x50], RZ ;  /* 0x000050ff06007388 */ /* 0x0005e80000000c00 */
[----:B------:R2:W-:Y:S04]  /*1a90*/  STS.128 [R6+0x60], RZ ;  /* 0x000060ff06007388 */ /* 0x0005e80000000c00 */
[----:B------:R2:W-:Y:S02]  /*1aa0*/  STS.128 [R6+0x70], RZ ;  /* 0x000070ff06007388 */ /* 0x0005e40000000c00 */
.L_x_18:
[----:B------:R-:W-:Y:S05]  /*1ab0*/  BSYNC.RECONVERGENT B0 ;  /* 0x0000000000007941 */ /* 0x000fea0003800200 */
.L_x_17:
[----:B------:R-:W-:Y:S01]  /*1ac0*/  BAR.SYNC.DEFER_BLOCKING 0x0 ;  /* 0x0000000000007b1d */ /* 0x000fe20000010000 */
[----:B------:R-:W-:-:S09]  /*1ad0*/  UISETP.GE.U32.AND UP0, UPT, UR8, 0x2, UPT ;  /* 0x000000020800788c */ /* 0x000fd2000bf06070 */
[----:B------:R-:W-:Y:S05]  /*1ae0*/  BRA.U !UP0, `(.L_x_19) ;  /* 0x0000000d084c7547 */ /* 0x000fea000b800000 */
[----:B------:R-:W3:Y:S01]  /*1af0*/  S2UR UR5, SR_CgaCtaId ;  /* 0x00000000000579c3 */ /* 0x000ee20000008800 */
[----:B------:R-:W-:Y:S01]  /*1b00*/  LEA R0, R0, 0x2, 0x1 ;  /* 0x0000000200007811 */ /* 0x000fe200078e08ff */
[----:B-12---:R-:W-:Y:S01]  /*1b10*/  IMAD.U32 R2, RZ, RZ, UR8 ;  /* 0x00000008ff027e24 */ /* 0x006fe2000f8e00ff */
[----:B------:R-:W-:Y:S02]  /*1b20*/  UMOV UR4, 0x400 ;  /* 0x0000040000047882 */ /* 0x000fe40000000000 */
[----:B---3--:R-:W-:-:S12]  /*1b30*/  ULEA UR4, UR5, UR4, 0x18 ;  /* 0x0000000405047291 */ /* 0x008fd8000f8ec0ff */
.L_x_22:
[----:B------:R-:W-:Y:S01]  /*1b40*/  SHF.R.U32.HI R3, RZ, 0x1, R2 ;  /* 0x00000001ff037819 */ /* 0x000fe20000011602 */
[----:B------:R-:W-:Y:S04]  /*1b50*/  BSSY.RECONVERGENT B0, `(.L_x_20) ;  /* 0x00000c8000007945 */ /* 0x000fe80003800200 */
[----:B-1----:R-:W-:-:S04]  /*1b60*/  IMAD R20, R0, R3, RZ ;  /* 0x0000000300147224 */ /* 0x002fc800078e02ff */
[----:B------:R-:W-:-:S05]  /*1b70*/  VIADD R4, R20, 0xffffffff ;  /* 0xffffffff14047836 */ /* 0x000fca0000000000 */
[----:B------:R-:W-:-:S13]  /*1b80*/  ISETP.GE.U32.AND P0, PT, R4, UR8, PT ;  /* 0x0000000804007c0c */ /* 0x000fda000bf06070 */
[----:B------:R-:W-:Y:S05]  /*1b90*/  @P0 BRA `(.L_x_21) ;  /* 0x0000000c000c0947 */ /* 0x000fea0003800000 */
[----:B------:R-:W-:-:S05]  /*1ba0*/  IMAD.IADD R20, R20, 0x1, -R3 ;  /* 0x0000000114147824 */ /* 0x000fca00078e0a03 */
[----:B------:R-:W-:-:S05]  /*1bb0*/  LEA R20, R20, UR4, 0x7 ;  /* 0x0000000414147c11 */ /* 0x000fca000f8e38ff */
[----:B------:R-:W-:Y:S01]  /*1bc0*/  IMAD R4, R3, 0x80, R20 ;  /* 0x0000008003047824 */ /* 0x000fe200078e0214 */
[----:B------:R-:W1:Y:S04]  /*1bd0*/  LDS.128 R8, [R20+-0x80] ;  /* 0xffff800014087984 */ /* 0x000e680000000c00 */
[----:B------:R-:W2:Y:S01]  /*1be0*/  LDS.128 R12, [R4+-0x80] ;  /* 0xffff8000040c7984 */ /* 0x000ea20000000c00 */
[C---:B-1----:R-:W-:Y:S02]  /*1bf0*/  PRMT R18, R11.reuse, 0x7632, R18 ;  /* 0x000076320b127816 */ /* 0x042fe40000000012 */
[C---:B------:R-:W-:Y:S01]  /*1c00*/  PRMT R19, R10.reuse, 0x7632, R19 ;  /* 0x000076320a137816 */ /* 0x040fe20000000013 */
[----:B--2---:R-:W-:Y:S01]  /*1c10*/  IMAD.IADD R23, R11, 0x1, R15 ;  /* 0x000000010b177824 */ /* 0x004fe200078e020f */
[C---:B------:R-:W-:Y:S01]  /*1c20*/  PRMT R17, R9.reuse, 0x7632, R17 ;  /* 0x0000763209117816 */ /* 0x040fe20000000011 */
[----:B------:R-:W-:Y:S01]  /*1c30*/  IMAD.IADD R10, R10, 0x1, R14 ;  /* 0x000000010a0a7824 */ /* 0x000fe200078e020e */
[C---:B------:R-:W-:Y:S01]  /*1c40*/  PRMT R16, R8.reuse, 0x7632, R16 ;  /* 0x0000763208107816 */ /* 0x040fe20000000010 */
[----:B------:R-:W-:Y:S01]  /*1c50*/  IMAD.IADD R9, R9, 0x1, R13 ;  /* 0x0000000109097824 */ /* 0x000fe200078e020d */
[----:B------:R-:W-:Y:S01]  /*1c60*/  PRMT R11, R15, 0x7632, R11 ;  /* 0x000076320f0b7816 */ /* 0x000fe2000000000b */
[----:B------:R-:W-:Y:S01]  /*1c70*/  IMAD.IADD R8, R8, 0x1, R12 ;  /* 0x0000000108087824 */ /* 0x000fe200078e020c */
[----:B------:R-:W-:Y:S01]  /*1c80*/  PRMT R22, R14, 0x7632, R22 ;  /* 0x000076320e167816 */ /* 0x000fe20000000016 */
[----:B------:R1:W-:Y:S01]  /*1c90*/  STS.128 [R20+-0x80], R12 ;  /* 0xffff800c14007388 */ /* 0x0003e20000000c00 */
[----:B------:R-:W-:Y:S01]  /*1ca0*/  PRMT R24, R13, 0x7632, R24 ;  /* 0x000076320d187816 */ /* 0x000fe20000000018 */
[----:B------:R-:W-:Y:S01]  /*1cb0*/  IMAD.IADD R18, R18, 0x1, R11 ;  /* 0x0000000112127824 */ /* 0x000fe200078e020b */
[----:B------:R-:W-:Y:S01]  /*1cc0*/  PRMT R21, R12, 0x7632, R21 ;  /* 0x000076320c157816 */ /* 0x000fe20000000015 */
[----:B------:R-:W-:-:S02]  /*1cd0*/  IMAD.IADD R19, R19, 0x1, R22 ;  /* 0x0000000113137824 */ /* 0x000fc400078e0216 */
[----:B------:R-:W-:Y:S02]  /*1ce0*/  IMAD.IADD R24, R17, 0x1, R24 ;  /* 0x0000000111187824 */ /* 0x000fe400078e0218 */
[----:B------:R-:W-:Y:S01]  /*1cf0*/  IMAD.IADD R21, R16, 0x1, R21 ;  /* 0x0000000110157824 */ /* 0x000fe200078e0215 */
[----:B-1----:R-:W-:Y:S02]  /*1d00*/  PRMT R15, R23, 0x5410, R18 ;  /* 0x00005410170f7816 */ /* 0x002fe40000000012 */
[----:B------:R-:W-:Y:S02]  /*1d10*/  PRMT R14, R10, 0x5410, R19 ;  /* 0x000054100a0e7816 */ /* 0x000fe40000000013 */
[----:B------:R-:W-:Y:S01]  /*1d20*/  PRMT R13, R9, 0x5410, R24 ;  /* 0x00005410090d7816 */ /* 0x000fe20000000018 */
[----:B------:R-:W1:Y:S01]  /*1d30*/  LDS.128 R16, [R4+-0x70] ;  /* 0xffff900004107984 */ /* 0x000e620000000c00 */
[----:B------:R-:W-:-:S05]  /*1d40*/  PRMT R12, R8, 0x5410, R21 ;  /* 0x00005410080c7816 */ /* 0x000fca0000000015 */
[----:B------:R1:W-:Y:S04]  /*1d50*/  STS.128 [R4+-0x80], R12 ;  /* 0xffff800c04007388 */ /* 0x0003e80000000c00 */
[----:B------:R-:W2:Y:S01]  /*1d60*/  LDS.128 R8, [R20+-0x70] ;  /* 0xffff900014087984 */ /* 0x000ea20000000c00 */
[----:B-1----:R-:W-:-:S03]  /*1d70*/  PRMT R13, R18, 0x7632, R13 ;  /* 0x00007632120d7816 */ /* 0x002fc6000000000d */
[----:B------:R1:W-:Y:S01]  /*1d80*/  STS.128 [R20+-0x70], R16 ;  /* 0xffff901014007388 */ /* 0x0003e20000000c00 */
[----:B------:R-:W-:Y:S02]  /*1d90*/  PRMT R14, R17, 0x7632, R14 ;  /* 0x00007632110e7816 */ /* 0x000fe4000000000e */
[----:B------:R-:W-:Y:S02]  /*1da0*/  PRMT R15, R16, 0x7632, R15 ;  /* 0x00007632100f7816 */ /* 0x000fe4000000000f */
[----:B------:R-:W-:Y:S02]  /*1db0*/  PRMT R12, R19, 0x7632, R12 ;  /* 0x00007632130c7816 */ /* 0x000fe4000000000c */
[C---:B--2---:R-:W-:Y:S01]  /*1dc0*/  PRMT R22, R10.reuse, 0x7632, R22 ;  /* 0x000076320a167816 */ /* 0x044fe20000000016 */
[----:B------:R-:W-:Y:S01]  /*1dd0*/  IMAD.IADD R10, R10, 0x1, R18 ;  /* 0x000000010a0a7824 */ /* 0x000fe200078e0212 */
[C---:B------:R-:W-:Y:S01]  /*1de0*/  PRMT R23, R9.reuse, 0x7632, R23 ;  /* 0x0000763209177816 */ /* 0x040fe20000000017 */
[----:B------:R-:W-:Y:S01]  /*1df0*/  IMAD.IADD R9, R9, 0x1, R17 ;  /* 0x0000000109097824 */ /* 0x000fe200078e0211 */
[C---:B------:R-:W-:Y:S01]  /*1e00*/  PRMT R24, R8.reuse, 0x7632, R24 ;  /* 0x0000763208187816 */ /* 0x040fe20000000018 */
[----:B------:R-:W-:Y:S01]  /*1e10*/  IMAD.IADD R8, R8, 0x1, R16 ;  /* 0x0000000108087824 */ /* 0x000fe200078e0210 */
[C---:B------:R-:W-:Y:S01]  /*1e20*/  PRMT R21, R11.reuse, 0x7632, R21 ;  /* 0x000076320b157816 */ /* 0x040fe20000000015 */
[----:B------:R-:W-:-:S02]  /*1e30*/  IMAD.IADD R11, R11, 0x1, R19 ;  /* 0x000000010b0b7824 */ /* 0x000fc400078e0213 */
[----:B------:R-:W-:Y:S02]  /*1e40*/  IMAD.IADD R13, R22, 0x1, R13 ;  /* 0x00000001160d7824 */ /* 0x000fe400078e020d */
[----:B------:R-:W-:Y:S02]  /*1e50*/  IMAD.IADD R14, R23, 0x1, R14 ;  /* 0x00000001170e7824 */ /* 0x000fe400078e020e */
[----:B------:R-:W-:Y:S01]  /*1e60*/  IMAD.IADD R15, R24, 0x1, R15 ;  /* 0x00000001180f7824 */ /* 0x000fe200078e020f */
[----:B-1----:R-:W-:Y:S01]  /*1e70*/  PRMT R18, R10, 0x5410, R13 ;  /* 0x000054100a127816 */ /* 0x002fe2000000000d */
[----:B------:R-:W-:Y:S01]  /*1e80*/  IMAD.IADD R12, R21, 0x1, R12 ;  /* 0x00000001150c7824 */ /* 0x000fe200078e020c */
[----:B------:R-:W-:Y:S02]  /*1e90*/  PRMT R17, R9, 0x5410, R14 ;  /* 0x0000541009117816 */ /* 0x000fe4000000000e */
[----:B------:R-:W-:Y:S02]  /*1ea0*/  PRMT R16, R8, 0x5410, R15 ;  /* 0x0000541008107816 */ /* 0x000fe4000000000f */
[----:B------:R-:W-:-:S02]  /*1eb0*/  PRMT R19, R11, 0x5410, R12 ;  /* 0x000054100b137816 */ /* 0x000fc4000000000c */
[----:B------:R-:W1:Y:S04]  /*1ec0*/  LDS.128 R12, [R4+-0x60] ;  /* 0xffffa000040c7984 */ /* 0x000e680000000c00 */
        /* <DEDUP_REMOVED lines=138> */
[----:B------:R-:W-:Y:S01]  /*2770*/  PRMT R10, R10, 0x5410, R13 ;  /* 0x000054100a0a7816 */ /* 0x000fe2000000000d */
[----:B------:R-:W-:Y:S01]  /*2780*/  IMAD.IADD R12, R21, 0x1, R12 ;  /* 0x00000001150c7824 */ /* 0x000fe200078e020c */
[----:B------:R-:W-:Y:S02]  /*2790*/  PRMT R9, R9, 0x5410, R14 ;  /* 0x0000541009097816 */ /* 0x000fe4000000000e */
[----:B------:R-:W-:Y:S02]  /*27a0*/  PRMT R8, R8, 0x5410, R15 ;  /* 0x0000541008087816 */ /* 0x000fe4000000000f */
[----:B------:R-:W-:-:S05]  /*27b0*/  PRMT R11, R11, 0x5410, R12 ;  /* 0x000054100b0b7816 */ /* 0x000fca000000000c */
[----:B------:R1:W-:Y:S02]  /*27c0*/  STS.128 [R4+-0x10], R8 ;  /* 0xfffff00804007388 */ /* 0x0003e40000000c00 */
.L_x_21:
[----:B------:R-:W-:Y:S05]  /*27d0*/  BSYNC.RECONVERGENT B0 ;  /* 0x0000000000007941 */ /* 0x000fea0003800200 */
.L_x_20:
[----:B------:R-:W-:Y:S01]  /*27e0*/  BAR.SYNC.DEFER_BLOCKING 0x0 ;  /* 0x0000000000007b1d */ /* 0x000fe20000010000 */
[----:B------:R-:W-:Y:S01]  /*27f0*/  ISETP.GT.U32.AND P0, PT, R2, 0x3, PT ;  /* 0x000000030200780c */ /* 0x000fe20003f04070 */
[----:B------:R-:W-:-:S12]  /*2800*/  IMAD.MOV.U32 R2, RZ, RZ, R3 ;  /* 0x000000ffff027224 */ /* 0x000fd800078e0003 */
[----:B------:R-:W-:Y:S05]  /*2810*/  @P0 BRA `(.L_x_22) ;  /* 0xfffffff000c80947 */ /* 0x000fea000383ffff */
.L_x_19:
[----:B------:R-:W3:Y:S02]  /*2820*/  LDCU UR5, c[0x0][0x3a4] ;  /* 0x00007480ff0577ac */ /* 0x000ee40008000800 */
[----:B---3--:R-:W-:-:S13]  /*2830*/  ISETP.GE.AND P0, PT, R7, UR5, PT ;  /* 0x0000000507007c0c */ /* 0x008fda000bf06270 */
[----:B------:R-:W-:Y:S05]  /*2840*/  @P0 EXIT ;  /* 0x000000000000094d */ /* 0x000fea0003800000 */
[----:B------:R-:W-:Y:S01]  /*2850*/  IMAD R5, R5, 0x2, R6 ;  /* 0x0000000205057824 */ /* 0x000fe200078e0206 */
[----:B-12---:R-:W1:Y:S05]  /*2860*/  LDC.64 R2, c[0x0][0x390] ;  /* 0x0000e400ff027b82 */ /* 0x006e6a0000000a00 */
[----:B------:R-:W2:Y:S01]  /*2870*/  LDS.S16 R5, [R5] ;  /* 0x0000000005057984 */ /* 0x000ea20000000600 */
[----:B-1----:R-:W-:-:S05]  /*2880*/  IMAD.WIDE R2, R7, 0x4, R2 ;  /* 0x0000000407027825 */ /* 0x002fca00078e0202 */
[----:B--2---:R-:W-:Y:S01]  /*2890*/  STG.E desc[UR6][R2.64], R5 ;  /* 0x0000000502007986 */ /* 0x004fe2000c101906 */
[----:B------:R-:W-:Y:S05]  /*28a0*/  EXIT ;  /* 0x000000000000794d */ /* 0x000fea0003800000 */
.L_x_23:
        /* <DEDUP_REMOVED lines=13> */
.L_x_29:


//--------------------- .text._Z11kernel_initPcPii --------------------------
	.section	.text._Z11kernel_initPcPii,"ax",@progbits
	.align	128
        .global         _Z11kernel_initPcPii
        .type           _Z11kernel_initPcPii,@function
        .size           _Z11kernel_initPcPii,(.L_x_30 - _Z11kernel_initPcPii)
        .other          _Z11kernel_initPcPii,@"STO_CUDA_ENTRY STV_DEFAULT"
_Z11kernel_initPcPii:
.text._Z11kernel_initPcPii:
        /* <DEDUP_REMOVED lines=9> */
[----:B------:R-:W1:Y:S01]  /*0090*/  LDCU.64 UR6, c[0x0][0x380] ;  /* 0x00007000ff0677ac */ /* 0x000e620008000a00 */
[----:B------:R-:W-:Y:S01]  /*00a0*/  IMAD R0, R9, 0x1e, RZ ;  /* 0x0000001e09007824 */ /* 0x000fe200078e02ff */
[----:B------:R-:W2:Y:S04]  /*00b0*/  LDCU.64 UR4, c[0x0][0x358] ;  /* 0x00006b00ff0477ac */ /* 0x000ea80008000a00 */
[----:B-1----:R-:W-:-:S04]  /*00c0*/  IADD3 R2, P0, PT, R0, UR6, RZ ;  /* 0x0000000600027c10 */ /* 0x002fc8000ff1e0ff */
[----:B------:R-:W-:Y:S01]  /*00d0*/  LEA.HI.X.SX32 R3, R0, UR7, 0x1, P0 ;  /* 0x0000000700037c11 */ /* 0x000fe200080f0eff */
[----:B0-----:R-:W-:-:S05]  /*00e0*/  IMAD.WIDE R6, R9, 0x4, R6 ;  /* 0x0000000409067825 */ /* 0x001fca00078e0206 */
[----:B--2---:R0:W-:Y:S04]  /*00f0*/  STG.E desc[UR4][R6.64], R9 ;  /* 0x0000000906007986 */ /* 0x0041e8000c101904 */
[----:B------:R-:W2:Y:S04]  /*0100*/  LDG.E.U8 R22, desc[UR4][R2.64] ;  /* 0x0000000402167981 */ /* 0x000ea8000c1e1100 */
[----:B------:R-:W3:Y:S04]  /*0110*/  LDG.E.U8 R19, desc[UR4][R2.64+0x1] ;  /* 0x0000010402137981 */ /* 0x000ee8000c1e1100 */
[----:B------:R-:W4:Y:S04]  /*0120*/  LDG.E.U8 R21, desc[UR4][R2.64+0x2] ;  /* 0x0000020402157981 */ /* 0x000f28000c1e1100 */
[----:B------:R-:W5:Y:S04]  /*0130*/  LDG.E.U8 R23, desc[UR4][R2.64+0x3] ;  /* 0x0000030402177981 */ /* 0x000f68000c1e1100 */
[----:B------:R-:W5:Y:S04]  /*0140*/  LDG.E.U8 R24, desc[UR4][R2.64+0x4] ;  /* 0x0000040402187981 */ /* 0x000f68000c1e1100 */
[----:B------:R-:W5:Y:S04]  /*0150*/  LDG.E.U8 R25, desc[UR4][R2.64+0x5] ;  /* 0x0000050402197981 */ /* 0x000f68000c1e1100 */
[----:B------:R-:W5:Y:S04]  /*0160*/  LDG.E.U8 R20, desc[UR4][R2.64+0x6] ;  /* 0x0000060402147981 */ /* 0x000f68000c1e1100 */
[----:B------:R-:W5:Y:S04]  /*0170*/  LDG.E.U8 R0, desc[UR4][R2.64+0x7] ;  /* 0x0000070402007981 */ /* 0x000f68000c1e1100 */
[----:B------:R-:W5:Y:S04]  /*0180*/  LDG.E.U8 R4, desc[UR4][R2.64+0x8] ;  /* 0x0000080402047981 */ /* 0x000f68000c1e1100 */
[----:B------:R-:W5:Y:S04]  /*0190*/  LDG.E.U8 R5, desc[UR4][R2.64+0x9] ;  /* 0x0000090402057981 */ /* 0x000f68000c1e1100 */
[----:B0-----:R-:W5:Y:S04]  /*01a0*/  LDG.E.U8 R6, desc[UR4][R2.64+0xa] ;  /* 0x00000a0402067981 */ /* 0x001f68000c1e1100 */
[----:B------:R-:W5:Y:S04]  /*01b0*/  LDG.E.U8 R7, desc[UR4][R2.64+0xb] ;  /* 0x00000b0402077981 */ /* 0x000f68000c1e1100 */
        /* <DEDUP_REMOVED lines=10> */
[----:B------:R-:W5:Y:S01]  /*0260*/  LDG.E.U8 R18, desc[UR4][R2.64+0x16] ;  /* 0x0000160402127981 */ /* 0x000f62000c1e1100 */
[----:B--2---:R-:W-:-:S04]  /*0270*/  ISETP.NE.AND P0, PT, R22, RZ, PT ;  /* 0x000000ff1600720c */ /* 0x004fc80003f05270 */
[----:B---3--:R-:W-:Y:S02]  /*0280*/  ISETP.EQ.OR P0, PT, R19, RZ, !P0 ;  /* 0x000000ff1300720c */ /* 0x008fe40004702670 */
[----:B------:R-:W2:Y:S02]  /*0290*/  LDG.E.U8 R19, desc[UR4][R2.64+0x17] ;  /* 0x0000170402137981 */ /* 0x000ea4000c1e1100 */
[----:B----4-:R-:W-:Y:S02]  /*02a0*/  ISETP.EQ.OR P6, PT, R21, RZ, P0 ;  /* 0x000000ff1500720c */ /* 0x010fe400007c2670 */
[----:B------:R-:W3:Y:S01]  /*02b0*/  LDG.E.U8 R21, desc[UR4][R2.64+0x18] ;  /* 0x0000180402157981 */ /* 0x000ee2000c1e1100 */
[----:B------:R-:W-:-:S03]  /*02c0*/  ISETP.NE.AND P4, PT, R22, RZ, PT ;  /* 0x000000ff1600720c */ /* 0x000fc60003f85270 */
[----:B------:R-:W4:Y:S01]  /*02d0*/  LDG.E.U8 R22, desc[UR4][R2.64+0x19] ;  /* 0x0000190402167981 */ /* 0x000f22000c1e1100 */
[----:B-----5:R-:W-:-:S03]  /*02e0*/  ISETP.EQ.OR P3, PT, R23, RZ, P6 ;  /* 0x000000ff1700720c */ /* 0x020fc60003762670 */
[----:B------:R-:W5:Y:S01]  /*02f0*/  LDG.E.U8 R23, desc[UR4][R2.64+0x1a] ;  /* 0x00001a0402177981 */ /* 0x000f62000c1e1100 */
[----:B------:R-:W-:-:S03]  /*0300*/  ISETP.EQ.OR P2, PT, R24, RZ, P3 ;  /* 0x000000ff1800720c */ /* 0x000fc60001f42670 */
[----:B------:R-:W5:Y:S01]  /*0310*/  LDG.E.U8 R24, desc[UR4][R2.64+0x1b] ;  /* 0x00001b0402187981 */ /* 0x000f62000c1e1100 */
[----:B------:R-:W-:-:S03]  /*0320*/  ISETP.EQ.OR P5, PT, R25, RZ, P2 ;  /* 0x000000ff1900720c */ /* 0x000fc600017a2670 */
[----:B------:R-:W5:Y:S01]  /*0330*/  LDG.E.U8 R25, desc[UR4][R2.64+0x1c] ;  /* 0x00001c0402197981 */ /* 0x000f62000c1e1100 */
[----:B------:R-:W-:-:S03]  /*0340*/  ISETP.EQ.OR P1, PT, R20, RZ, P5 ;  /* 0x000000ff1400720c */ /* 0x000fc60002f22670 */
[----:B------:R-:W5:Y:S01]  /*0350*/  LDG.E.U8 R20, desc[UR4][R2.64+0x1d] ;  /* 0x00001d0402147981 */ /* 0x000f62000c1e1100 */
[----:B------:R-:W-:Y:S02]  /*0360*/  IMAD.MOV.U32 R26, RZ, RZ, 0x40 ;  /* 0x00000040ff1a7424 */ /* 0x000fe400078e00ff */
[----:B------:R-:W-:-:S03]  /*0370*/  IMAD.MOV.U32 R27, RZ, RZ, 0x40 ;  /* 0x00000040ff1b7424 */ /* 0x000fc600078e00ff */
[----:B------:R-:W-:Y:S01]  /*0380*/  @!P4 STG.E.U8 desc[UR4][R2.64], R26 ;  /* 0x0000001a0200c986 */ /* 0x000fe2000c101104 */
[----:B------:R-:W-:Y:S01]  /*0390*/  ISETP.EQ.OR P4, PT, R0, RZ, P1 ;  /* 0x000000ff0000720c */ /* 0x000fe20000f82670 */
[----:B------:R-:W-:Y:S02]  /*03a0*/  IMAD.MOV.U32 R0, RZ, RZ, 0x40 ;  /* 0x00000040ff007424 */ /* 0x000fe400078e00ff */
[----:B------:R-:W-:Y:S01]  /*03b0*/  @P0 STG.E.U8 desc[UR4][R2.64+0x1], R27 ;  /* 0x0000011b02000986 */ /* 0x000fe2000c101104 */
[----:B------:R-:W-:Y:S01]  /*03c0*/  ISETP.EQ.OR P0, PT, R4, RZ, P4 ;  /* 0x000000ff0400720c */ /* 0x000fe20002702670 */
[----:B------:R-:W-:Y:S02]  /*03d0*/  IMAD.MOV.U32 R28, RZ, RZ, 0x40 ;  /* 0x00000040ff1c7424 */ /* 0x000fe400078e00ff */
[----:B------:R-:W-:Y:S01]  /*03e0*/  IMAD.MOV.U32 R4, RZ, RZ, 0x40 ;  /* 0x00000040ff047424 */ /* 0x000fe200078e00ff */
[----:B------:R-:W-:Y:S01]  /*03f0*/  @P6 STG.E.U8 desc[UR4][R2.64+0x2], R0 ;  /* 0x0000020002006986 */ /* 0x000fe2000c101104 */
[----:B------:R-:W-:-:S02]  /*0400*/  ISETP.EQ.OR P6, PT, R5, RZ, P0 ;  /* 0x000000ff0500720c */ /* 0x000fc400007c2670 */
[----:B------:R-:W-:Y:S01]  /*0410*/  @P2 PRMT R5, R28, 0x7610, R5 ;  /* 0x000076101c052816 */ /* 0x000fe20000000005 */
[----:B------:R-:W-:Y:S01]  /*0420*/  @P3 STG.E.U8 desc[UR4][R2.64+0x3], R4 ;  /* 0x0000030402003986 */ /* 0x000fe2000c101104 */
[----:B------:R-:W-:Y:S02]  /*0430*/  ISETP.EQ.OR P3, PT, R6, RZ, P6 ;  /* 0x000000ff0600720c */ /* 0x000fe40003762670 */
[----:B------:R-:W-:Y:S01]  /*0440*/  @P5 PRMT R6, R26, 0x7610, R6 ;  /* 0x000076101a065816 */ /* 0x000fe20000000006 */
[----:B------:R0:W-:Y:S01]  /*0450*/  @P2 STG.E.U8 desc[UR4][R2.64+0x4], R5 ;  /* 0x0000040502002986 */ /* 0x0001e2000c101104 */
[----:B------:R-:W-:Y:S02]  /*0460*/  ISETP.EQ.OR P2, PT, R7, RZ, P3 ;  /* 0x000000ff0700720c */ /* 0x000fe40001f42670 */
[----:B------:R-:W-:Y:S01]  /*0470*/  @P1 PRMT R7, R27, 0x7610, R7 ;  /* 0x000076101b071816 */ /* 0x000fe20000000007 */
[----:B------:R1:W-:Y:S01]  /*0480*/  @P5 STG.E.U8 desc[UR4][R2.64+0x5], R6 ;  /* 0x0000050602005986 */ /* 0x0003e2000c101104 */
[----:B------:R-:W-:-:S03]  /*0490*/  ISETP.EQ.OR P5, PT, R8, RZ, P2 ;  /* 0x000000ff0800720c */ /* 0x000fc600017a2670 */
[----:B------:R1:W-:Y:S01]  /*04a0*/  @P1 STG.E.U8 desc[UR4][R2.64+0x6], R7 ;  /* 0x0000060702001986 */ /* 0x0003e2000c101104 */
[----:B------:R-:W-:-:S03]  /*04b0*/  ISETP.EQ.OR P1, PT, R9, RZ, P5 ;  /* 0x000000ff0900720c */ /* 0x000fc60002f22670 */
[----:B------:R1:W-:Y:S01]  /*04c0*/  @P4 STG.E.U8 desc[UR4][R2.64+0x7], R0 ;  /* 0x0000070002004986 */ /* 0x0003e2000c101104 */
[----:B------:R-:W-:Y:S01]  /*04d0*/  ISETP.EQ.OR P4, PT, R10, RZ, P1 ;  /* 0x000000ff0a00720c */ /* 0x000fe20000f82670 */
[----:B0-----:R-:W-:Y:S02]  /*04e0*/  IMAD.MOV.U32 R5, RZ, RZ, 0x40 ;  /* 0x00000040ff057424 */ /* 0x001fe400078e00ff */
[----:B------:R-:W-:Y:S01]  /*04f0*/  @P0 STG.E.U8 desc[UR4][R2.64+0x8], R4 ;  /* 0x0000080402000986 */ /* 0x000fe2000c101104 */
[----:B------:R-:W-:Y:S01]  /*0500*/  ISETP.EQ.OR P0, PT, R11, RZ, P4 ;  /* 0x000000ff0b00720c */ /* 0x000fe20002702670 */
[----:B-1----:R-:W-:Y:S02]  /*0510*/  IMAD.MOV.U32 R6, RZ, RZ, 0x40 ;  /* 0x00000040ff067424 */ /* 0x002fe400078e00ff */
[----:B------:R-:W-:Y:S01]  /*0520*/  IMAD.MOV.U32 R7, RZ, RZ, 0x40 ;  /* 0x00000040ff077424 */ /* 0x000fe200078e00ff */
[----:B------:R-:W-:Y:S01]  /*0530*/  @P6 STG.E.U8 desc[UR4][R2.64+0x9], R5 ;  /* 0x0000090502006986 */ /* 0x000fe2000c101104 */
[----:B------:R-:W-:Y:S01]  /*0540*/  ISETP.EQ.OR P6, PT, R12, RZ, P0 ;  /* 0x000000ff0c00720c */ /* 0x000fe200007c2670 */
[----:B------:R-:W-:-:S02]  /*0550*/  IMAD.MOV.U32 R8, RZ, RZ, 0x40 ;  /* 0x00000040ff087424 */ /* 0x000fc400078e00ff */
[----:B------:R-:W-:Y:S01]  /*0560*/  @P2 PRMT R0, R7, 0x7610, R0 ;  /* 0x0000761007002816 */ /* 0x000fe20000000000 */
[----:B------:R-:W-:Y:S01]  /*0570*/  @P3 STG.E.U8 desc[UR4][R2.64+0xa], R6 ;  /* 0x00000a0602003986 */ /* 0x000fe2000c101104 */
[----:B------:R-:W-:Y:S02]  /*0580*/  ISETP.EQ.OR P3, PT, R13, RZ, P6 ;  /* 0x000000ff0d00720c */ /* 0x000fe40003762670 */
[----:B------:R-:W-:Y:S01]  /*0590*/  @P5 PRMT R7, R8, 0x7610, R7 ;  /* 0x0000761008075816 */ /* 0x000fe20000000007 */
[----:B------:R0:W-:Y:S01]  /*05a0*/  @P2 STG.E.U8 desc[UR4][R2.64+0xb], R0 ;  /* 0x00000b0002002986 */ /* 0x0001e2000c101104 */
[----:B------:R-:W-:-:S03]  /*05b0*/  ISETP.EQ.OR P2, PT, R14, RZ, P3 ;  /* 0x000000ff0e00720c */ /* 0x000fc60001f42670 */
[----:B------:R1:W-:Y:S01]  /*05c0*/  @P5 STG.E.U8 desc[UR4][R2.64+0xc], R7 ;  /* 0x00000c0702005986 */ /* 0x0003e2000c101104 */
[----:B------:R-:W-:-:S03]  /*05d0*/  ISETP.EQ.OR P5, PT, R15, RZ, P2 ;  /* 0x000000ff0f00720c */ /* 0x000fc600017a2670 */
[----:B------:R1:W-:Y:S01]  /*05e0*/  @P1 STG.E.U8 desc[UR4][R2.64+0xd], R4 ;  /* 0x00000d0402001986 */ /* 0x0003e2000c101104 */
[----:B------:R-:W-:-:S03]  /*05f0*/  ISETP.EQ.OR P1, PT, R16, RZ, P5 ;  /* 0x000000ff1000720c */ /* 0x000fc60002f22670 */
[----:B------:R-:W-:Y:S01]  /*0600*/  @P4 STG.E.U8 desc[UR4][R2.64+0xe], R5 ;  /* 0x00000e0502004986 */ /* 0x000fe2000c101104 */
[----:B------:R-:W-:Y:S01]  /*0610*/  ISETP.EQ.OR P4, PT, R17, RZ, P1 ;  /* 0x000000ff1100720c */ /* 0x000fe20000f82670 */
[----:B0-----:R-:W-:Y:S02]  /*0620*/  IMAD.MOV.U32 R0, RZ, RZ, 0x40 ;  /* 0x00000040ff007424 */ /* 0x001fe400078e00ff */
[----:B-1----:R-:W-:Y:S01]  /*0630*/  IMAD.MOV.U32 R7, RZ, RZ, 0x40 ;  /* 0x00000040ff077424 */ /* 0x002fe200078e00ff */
[----:B------:R-:W-:Y:S01]  /*0640*/  @P0 STG.E.U8 desc[UR4][R2.64+0xf], R6 ;  /* 0x00000f0602000986 */ /* 0x000fe2000c101104 */
[----:B------:R-:W-:-:S03]  /*0650*/  ISETP.EQ.OR P0, PT, R18, RZ, P4 ;  /* 0x000000ff1200720c */ /* 0x000fc60002702670 */
[----:B------:R-:W-:Y:S01]  /*0660*/  @P3 PRMT R4, R7, 0x7610, R4 ;  /* 0x0000761007043816 */ /* 0x000fe20000000004 */
[----:B------:R0:W-:Y:S01]  /*0670*/  @P6 STG.E.U8 desc[UR4][R2.64+0x10], R0 ;  /* 0x0000100002006986 */ /* 0x0001e2000c101104 */
[----:B------:R-:W-:-:S03]  /*0680*/  @P2 PRMT R7, R8, 0x7610, R7 ;  /* 0x0000761008072816 */ /* 0x000fc60000000007 */
[----:B------:R1:W-:Y:S04]  /*0690*/  @P3 STG.E.U8 desc[UR4][R2.64+0x11], R4 ;  /* 0x0000110402003986 */ /* 0x0003e8000c101104 */
[----:B------:R-:W-:Y:S01]  /*06a0*/  @P2 STG.E.U8 desc[UR4][R2.64+0x12], R7 ;  /* 0x0000120702002986 */ /* 0x000fe2000c101104 */
[----:B0-----:R-:W-:-:S03]  /*06b0*/  @P1 PRMT R0, R6, 0x7610, R0 ;  /* 0x0000761006001816 */ /* 0x001fc60000000000 */
[----:B------:R-:W-:Y:S01]  /*06c0*/  @P5 STG.E.U8 desc[UR4][R2.64+0x13], R5 ;  /* 0x0000130502005986 */ /* 0x000fe2000c101104 */
[----:B------:R-:W-:-:S03]  /*06d0*/  @P4 PRMT R6, R8, 0x7610, R6 ;  /* 0x0000761008064816 */ /* 0x000fc60000000006 */
[----:B------:R0:W-:Y:S01]  /*06e0*/  @P1 STG.E.U8 desc[UR4][R2.64+0x14], R0 ;  /* 0x0000140002001986 */ /* 0x0001e2000c101104 */
[----:B-1----:R-:W-:-:S03]  /*06f0*/  IMAD.MOV.U32 R4, RZ, RZ, 0x40 ;  /* 0x00000040ff047424 */ /* 0x002fc600078e00ff */
[----:B------:R1:W-:Y:S01]  /*0700*/  @P4 STG.E.U8 desc[UR4][R2.64+0x15], R6 ;  /* 0x0000150602004986 */ /* 0x0003e2000c101104 */
[----:B------:R-:W-:-:S03]  /*0710*/  IMAD.MOV.U32 R9, RZ, RZ, 0x40 ;  /* 0x00000040ff097424 */ /* 0x000fc600078e00ff */
[----:B------:R1:W-:Y:S01]  /*0720*/  @P0 STG.E.U8 desc[UR4][R2.64+0x16], R4 ;  /* 0x0000160402000986 */ /* 0x0003e2000c101104 */
[----:B------:R-:W-:Y:S02]  /*0730*/  IMAD.MOV.U32 R10, RZ, RZ, 0x40 ;  /* 0x00000040ff0a7424 */ /* 0x000fe400078e00ff */
[----:B0-----:R-:W-:Y:S01]  /*0740*/  IMAD.MOV.U32 R0, RZ, RZ, 0x40 ;  /* 0x00000040ff007424 */ /* 0x001fe200078e00ff */
[----:B--2---:R-:W-:-:S04]  /*0750*/  ISETP.EQ.OR P6, PT, R19, RZ, P0 ;  /* 0x000000ff1300720c */ /* 0x004fc800007c2670 */
[----:B---3--:R-:W-:-:S04]  /*0760*/  ISETP.EQ.OR P3, PT, R21, RZ, P6 ;  /* 0x000000ff1500720c */ /* 0x008fc80003762670 */
[----:B----4-:R-:W-:-:S04]  /*0770*/  ISETP.EQ.OR P2, PT, R22, RZ, P3 ;  /* 0x000000ff1600720c */ /* 0x010fc80001f42670 */
[----:B-----5:R-:W-:-:S04]  /*0780*/  ISETP.EQ.OR P5, PT, R23, RZ, P2 ;  /* 0x000000ff1700720c */ /* 0x020fc800017a2670 */
[----:B------:R-:W-:-:S04]  /*0790*/  ISETP.EQ.OR P1, PT, R24, RZ, P5 ;  /* 0x000000ff1800720c */ /* 0x000fc80002f22670 */
[----:B------:R-:W-:Y:S02]  /*07a0*/  ISETP.EQ.OR P4, PT, R25, RZ, P1 ;  /* 0x000000ff1900720c */ /* 0x000fe40000f82670 */
[----:B------:R-:W-:Y:S02]  /*07b0*/  ISETP.NE.AND P0, PT, R20, RZ, PT ;  /* 0x000000ff1400720c */ /* 0x000fe40003f05270 */
[C---:B------:R-:W-:Y:S02]  /*07c0*/  @P6 PRMT R7, R8.reuse, 0x7610, R7 ;  /* 0x0000761008076816 */ /* 0x040fe40000000007 */
[----:B-1----:R-:W-:-:S03]  /*07d0*/  @P5 PRMT R6, R8, 0x7610, R6 ;  /* 0x0000761008065816 */ /* 0x002fc60000000006 */
[----:B------:R-:W-:-:S04]  /*07e0*/  @P1 PRMT R8, R9, 0x7610, R8 ;  /* 0x0000761009081816 */ /* 0x000fc80000000008 */
[----:B------:R-:W-:Y:S01]  /*07f0*/  @P4 PRMT R4, R10, 0x7610, R4 ;  /* 0x000076100a044816 */ /* 0x000fe20000000004 */
[----:B------:R0:W-:Y:S04]  /*0800*/  @P6 STG.E.U8 desc[UR4][R2.64+0x17], R7 ;  /* 0x0000170702006986 */ /* 0x0001e8000c101104 */
[----:B------:R0:W-:Y:S04]  /*0810*/  @P3 STG.E.U8 desc[UR4][R2.64+0x18], R5 ;  /* 0x0000180502003986 */ /* 0x0001e8000c101104 */
[----:B------:R0:W-:Y:S04]  /*0820*/  @P2 STG.E.U8 desc[UR4][R2.64+0x19], R0 ;  /* 0x0000190002002986 */ /* 0x0001e8000c101104 */
[----:B------:R0:W-:Y:S04]  /*0830*/  @P5 STG.E.U8 desc[UR4][R2.64+0x1a], R6 ;  /* 0x00001a0602005986 */ /* 0x0001e8000c101104 */
[----:B------:R0:W-:Y:S04]  /*0840*/  @P1 STG.E.U8 desc[UR4][R2.64+0x1b], R8 ;  /* 0x00001b0802001986 */ /* 0x0001e8000c101104 */
[----:B------:R0:W-:Y:S01]  /*0850*/  @P4 STG.E.U8 desc[UR4][R2.64+0x1c], R4 ;  /* 0x00001c0402004986 */ /* 0x0001e2000c101104 */
[----:B------:R-:W-:Y:S05]  /*0860*/  @!P4 EXIT P0 ;  /* 0x000000000000c94d */ /* 0x000fea0000000000 */
[----:B0-----:R-:W-:-:S05]  /*0870*/  IMAD.MOV.U32 R0, RZ, RZ, 0x40 ;  /* 0x00000040ff007424 */ /* 0x001fca00078e00ff */
[----:B------:R-:W-:Y:S01]  /*0880*/  STG.E.U8 desc[UR4][R2.64+0x1d], R0 ;  /* 0x00001d0002007986 */ /* 0x000fe2000c101104 */
[----:B------:R-:W-:Y:S05]  /*0890*/  EXIT ;  /* 0x000000000000794d */ /* 0x000fea0003800000 */
.L_x_24:
        /* <DEDUP_REMOVED lines=14> */
.L_x_30:


//--------------------- .nv.shared._Z6remap2PiS_S_i --------------------------
	.section	.nv.shared._Z6remap2PiS_S_i,"aw",@nobits
	.sectionflags	@""
	.align	16
	.zero		1024


//--------------------- .nv.shared.reserved.0     --------------------------
	.section	.nv.shared.reserved.0,"aw",@nobits
	.weak		__nv_reservedSMEM_offset_0_alias
	.size		__nv_reservedSMEM_offset_0_alias, 0, 64
	.other		__nv_reservedSMEM_offset_0_alias,@"STO_CUDA_RESERVED_SHARED STV_DEFAULT"
__nv_reservedSMEM_offset_0_alias:
	.zero		0
	.zero		64


//--------------------- .nv.shared._Z12kernel_remapPiS_i --------------------------
	.section	.nv.shared._Z12kernel_remapPiS_i,"aw",@nobits
	.sectionflags	@""
	.align	16
	.zero		1024


//--------------------- .nv.shared._Z9kernel_prPii --------------------------
	.section	.nv.shared._Z9kernel_prPii,"aw",@nobits
	.sectionflags	@""
	.align	16
	.zero		1024


//--------------------- .nv.shared._Z19kernel_addBlockSumsPcPiS0_S0_ii --------------------------
	.section	.nv.shared._Z19kernel_addBlockSumsPcPiS0_S0_ii,"aw",@nobits
	.sectionflags	@""
	.align	16
.nv.shared._Z19kernel_addBlockSumsPcPiS0_S0_ii:
	.zero		1280


//--------------------- .nv.shared._Z23kernel_block_prefix_sumPcPiS0_S0_ii --------------------------
	.section	.nv.shared._Z23kernel_block_prefix_sumPcPiS0_S0_ii,"aw",@nobits
	.sectionflags	@""
	.align	16
	.zero		1024


//--------------------- .nv.shared._Z11kernel_initPcPii --------------------------
	.section	.nv.shared._Z11kernel_initPcPii,"aw",@nobits
	.sectionflags	@""
	.align	16
	.zero		1024


//--------------------- .nv.constant0._Z6remap2PiS_S_i --------------------------
	.section	.nv.constant0._Z6remap2PiS_S_i,"a",@progbits
	.sectionflags	@""
	.align	4
.nv.constant0._Z6remap2PiS_S_i:
	.zero		924


//--------------------- .nv.constant0._Z12kernel_remapPiS_i --------------------------
	.section	.nv.constant0._Z12kernel_remapPiS_i,"a",@progbits
	.sectionflags	@""
	.align	4
.nv.constant0._Z12kernel_remapPiS_i:
	.zero		916


//--------------------- .nv.constant0._Z9kernel_prPii --------------------------
	.section	.nv.constant0._Z9kernel_prPii,"a",@progbits
	.sectionflags	@""
	.align	4
.nv.constant0._Z9kernel_prPii:
	.zero		908


//--------------------- .nv.constant0._Z19kernel_addBlockSumsPcPiS0_S0_ii --------------------------
	.section	.nv.constant0._Z19kernel_addBlockSumsPcPiS0_S0_ii,"a",@progbits
	.sectionflags	@""
	.align	4
.nv.constant0._Z19kernel_addBlockSumsPcPiS0_S0_ii:
	.zero		936


//--------------------- .nv.constant0._Z23kernel_block_prefix_sumPcPiS0_S0_ii --------------------------
	.section	.nv.constant0._Z23kernel_block_prefix_sumPcPiS0_S0_ii,"a",@progbits
	.sectionflags	@""
	.align	4
.nv.constant0._Z23kernel_block_prefix_sumPcPiS0_S0_ii:
	.zero		936


//--------------------- .nv.constant0._Z11kernel_initPcPii --------------------------
	.section	.nv.constant0._Z11kernel_initPcPii,"a",@progbits
	.sectionflags	@""
	.align	4
.nv.constant0._Z11kernel_initPcPii:
	.zero		916


//--------------------- SYMBOLS --------------------------

	.type		.nv.reservedSmem.offset0,@object
	.size		.nv.reservedSmem.offset0,0x4
	.type		.nv.reservedSmem.cap,@object
	.size		.nv.reservedSmem.cap,0x4
